def attn_fwd(
    Q,
    K,
    V,
    Out,
    Lse,
    sm_scale,
    stride_qz,
    stride_qh,
    stride_qm,
    stride_qk,
    stride_kz,
    stride_kh,
    stride_kn,
    stride_kk,
    stride_vz,
    stride_vh,
    stride_vn,
    stride_vk,
    stride_oz,
    stride_oh,
    stride_om,
    stride_ok,
    seqlen_q,
    seqlen_k,
    BLOCK_M: tl.constexpr,
    BLOCK_N: tl.constexpr,
    HEAD_DIM: tl.constexpr,
    CAUSAL: tl.constexpr,
):
    start_m = tl.program_id(0)
    off_hz = tl.program_id(1)
    q_off = off_hz * stride_qh
    k_off = off_hz * stride_kh
    v_off = off_hz * stride_vh
    offs_m = start_m * BLOCK_M + tl.arange(0, BLOCK_M)
    offs_d = tl.arange(0, HEAD_DIM)
    offs_n = tl.arange(0, BLOCK_N)
    q_ptrs = Q + q_off + offs_m[:, None] * stride_qm + offs_d[None, :] * stride_qk
    k_ptrs = K + k_off + offs_d[:, None] * stride_kk + offs_n[None, :] * stride_kn
    v_ptrs = V + v_off + offs_n[:, None] * stride_vn + offs_d[None, :] * stride_vk
    m_i = tl.full([BLOCK_M], float("-inf"), dtype=tl.float32)
    l_i = tl.zeros([BLOCK_M], dtype=tl.float32) + 1.0
    acc = tl.zeros([BLOCK_M, HEAD_DIM], dtype=tl.float32)
    q = tl.load(q_ptrs)
    acc, l_i, m_i = _attn_fwd_inner(
        acc,
        l_i,
        m_i,
        q,
        k_ptrs,
        v_ptrs,
        sm_scale,
        stride_kn,
        stride_vn,
        start_m,
        seqlen_k,
        BLOCK_M,
        BLOCK_N,
        HEAD_DIM,
        CAUSAL,
    )
    acc = acc / l_i[:, None]
    lse = m_i + tl.math.log2(l_i) / 1.4426950408889634
    o_ptrs = (
        Out
        + off_hz * stride_oh
        + offs_m[:, None] * stride_om
        + offs_d[None, :] * stride_ok
    )
    tl.store(o_ptrs, acc.to(Out.dtype.element_ty))
    tl.store(Lse + off_hz * seqlen_q + offs_m, lse)

# config = {"BLOCK_M": 128, "BLOCK_N": 64, "HEAD_DIM": 16, "arch": "sm_100", "causal": false, "dtype": "bf16", "num_stages": 2, "num_warps": 4}
# arch = sm_100


// ===== COMPILED SASS (sm_100a) =====

	.target	sm_100a

	.elftype	@"ET_EXEC"


//--------------------- .note.nv.tkinfo           --------------------------
	.section	.note.nv.tkinfo,"",@"SHT_NOTE"
	.sectionflags	@"SHF_NOTE_NV_TKINFO"
	.tkinfo
        /*0018*/ 	.word	0x00000081
        /*0030*/ 	.string	""
        /*0030*/ 	.string	"ptxas-blackwell"
        /*0030*/ 	.string	"Cuda compilation tools, release 12.9, V12.9.86"
        /*0030*/ 	.string	"Build cuda_12.9.r12.9/compiler.36037853_0"
        /*0030*/ 	.string	"-v  -suppress-debug-info  -lineinfo  -arch sm_100a "



//--------------------- .note.nv.cuver            --------------------------
	.section	.note.nv.cuver,"",@"SHT_NOTE"
	.sectionflags	@"SHF_NOTE_NV_CUVER"
        /*0018*/ 	.short	0x0001
        /*001a*/ 	.short	0x0064
        /*001c*/ 	.short	0x0001
        /*001e*/ 	.short	0x0000
        /*0020*/ 	.short	0x0001
        /*0022*/ 	.short	0x0000


//--------------------- .nv.info                  --------------------------
	.section	.nv.info,"",@"SHT_CUDA_INFO"
	.align	4


	//----- nvinfo : EIATTR_REGCOUNT
	.align		4
        /*0000*/ 	.byte	0x04, 0x2f
        /*0002*/ 	.short	(.L_5 - .L_4)
	.align		4
.L_4:
        /*0004*/ 	.word	index@(attn_fwd)
        /*0008*/ 	.word	0x00000084


	//----- nvinfo : EIATTR_FRAME_SIZE
	.align		4
.L_5:
        /*000c*/ 	.byte	0x04, 0x11
        /*000e*/ 	.short	(.L_7 - .L_6)
	.align		4
.L_6:
        /*0010*/ 	.word	index@($__internal_2_$__cuda_sm10x_tcgen05_guardrail_trap_unallocated_columns_being_dealloced)
        /*0014*/ 	.word	0x00000000


	//----- nvinfo : EIATTR_FRAME_SIZE
	.align		4
.L_7:
        /*0018*/ 	.byte	0x04, 0x11
        /*001a*/ 	.short	(.L_9 - .L_8)
	.align		4
.L_8:
        /*001c*/ 	.word	index@($__internal_1_$__cuda_sm10x_tcgen05_guardrail_trap_phase_invalid_during_alloc)
        /*0020*/ 	.word	0x00000000


	//----- nvinfo : EIATTR_FRAME_SIZE
	.align		4
.L_9:
        /*0024*/ 	.byte	0x04, 0x11
        /*0026*/ 	.short	(.L_11 - .L_10)
	.align		4
.L_10:
        /*0028*/ 	.word	index@($__internal_0_$__cuda_sm10x_tcgen05_guardrail_trap_col_being_dealloced_not_returned_by_alloc)
        /*002c*/ 	.word	0x00000000


	//----- nvinfo : EIATTR_FRAME_SIZE
	.align		4
.L_11:
        /*0030*/ 	.byte	0x04, 0x11
        /*0032*/ 	.short	(.L_13 - .L_12)
	.align		4
.L_12:
        /*0034*/ 	.word	index@(attn_fwd)
        /*0038*/ 	.word	0x00000000


	//----- nvinfo : EIATTR_MIN_STACK_SIZE
	.align		4
.L_13:
        /*003c*/ 	.byte	0x04, 0x12
        /*003e*/ 	.short	(.L_15 - .L_14)
	.align		4
.L_14:
        /*0040*/ 	.word	index@(attn_fwd)
        /*0044*/ 	.word	0x00000000
.L_15:


//--------------------- .nv.info.attn_fwd         --------------------------
	.section	.nv.info.attn_fwd,"",@"SHT_CUDA_INFO"
	.sectionflags	@""
	.align	4


	//----- nvinfo : EIATTR_CUDA_API_VERSION
	.align		4
        /*0000*/ 	.byte	0x04, 0x37
        /*0002*/ 	.short	(.L_17 - .L_16)
.L_16:
        /*0004*/ 	.word	0x00000081


	//----- nvinfo : EIATTR_KPARAM_INFO
	.align		4
.L_17:
        /*0008*/ 	.byte	0x04, 0x17
        /*000a*/ 	.short	(.L_19 - .L_18)
.L_18:
        /*000c*/ 	.word	0x00000000
        /*0010*/ 	.short	0x0019
        /*0012*/ 	.short	0x0080
        /*0014*/ 	.byte	0x00, 0xf4, 0x21, 0x00


	//----- nvinfo : EIATTR_KPARAM_INFO
	.align		4
.L_19:
        /*0018*/ 	.byte	0x04, 0x17
        /*001a*/ 	.short	(.L_21 - .L_20)
.L_20:
        /*001c*/ 	.word	0x00000000
        /*0020*/ 	.short	0x0018
        /*0022*/ 	.short	0x0078
        /*0024*/ 	.byte	0x00, 0xf4, 0x21, 0x00


	//----- nvinfo : EIATTR_KPARAM_INFO
	.align		4
.L_21:
        /*0028*/ 	.byte	0x04, 0x17
        /*002a*/ 	.short	(.L_23 - .L_22)
.L_22:
        /*002c*/ 	.word	0x00000000
        /*0030*/ 	.short	0x0017
        /*0032*/ 	.short	0x0070
        /*0034*/ 	.byte	0x00, 0xf0, 0x11, 0x00


	//----- nvinfo : EIATTR_KPARAM_INFO
	.align		4
.L_23:
        /*0038*/ 	.byte	0x04, 0x17
        /*003a*/ 	.short	(.L_25 - .L_24)
.L_24:
        /*003c*/ 	.word	0x00000000
        /*0040*/ 	.short	0x0016
        /*0042*/ 	.short	0x006c
        /*0044*/ 	.byte	0x00, 0xf0, 0x11, 0x00


	//----- nvinfo : EIATTR_KPARAM_INFO
	.align		4
.L_25:
        /*0048*/ 	.byte	0x04, 0x17
        /*004a*/ 	.short	(.L_27 - .L_26)
.L_26:
        /*004c*/ 	.word	0x00000000
        /*0050*/ 	.short	0x0015
        /*0052*/ 	.short	0x0068
        /*0054*/ 	.byte	0x00, 0xf0, 0x11, 0x00


	//----- nvinfo : EIATTR_KPARAM_INFO
	.align		4
.L_27:
        /*0058*/ 	.byte	0x04, 0x17
        /*005a*/ 	.short	(.L_29 - .L_28)
.L_28:
        /*005c*/ 	.word	0x00000000
        /*0060*/ 	.short	0x0014
        /*0062*/ 	.short	0x0064
        /*0064*/ 	.byte	0x00, 0xf0, 0x11, 0x00


	//----- nvinfo : EIATTR_KPARAM_INFO
	.align		4
.L_29:
        /*0068*/ 	.byte	0x04, 0x17
        /*006a*/ 	.short	(.L_31 - .L_30)
.L_30:
        /*006c*/ 	.word	0x00000000
        /*0070*/ 	.short	0x0013
        /*0072*/ 	.short	0x0060
        /*0074*/ 	.byte	0x00, 0xf0, 0x11, 0x00


	//----- nvinfo : EIATTR_KPARAM_INFO
	.align		4
.L_31:
        /*0078*/ 	.byte	0x04, 0x17
        /*007a*/ 	.short	(.L_33 - .L_32)
.L_32:
        /*007c*/ 	.word	0x00000000
        /*0080*/ 	.short	0x0012
        /*0082*/ 	.short	0x005c
        /*0084*/ 	.byte	0x00, 0xf0, 0x11, 0x00


	//----- nvinfo : EIATTR_KPARAM_INFO
	.align		4
.L_33:
        /*0088*/ 	.byte	0x04, 0x17
        /*008a*/ 	.short	(.L_35 - .L_34)
.L_34:
        /*008c*/ 	.word	0x00000000
        /*0090*/ 	.short	0x0011
        /*0092*/ 	.short	0x0058
        /*0094*/ 	.byte	0x00, 0xf0, 0x11, 0x00


	//----- nvinfo : EIATTR_KPARAM_INFO
	.align		4
.L_35:
        /*0098*/ 	.byte	0x04, 0x17
        /*009a*/ 	.short	(.L_37 - .L_36)
.L_36:
        /*009c*/ 	.word	0x00000000
        /*00a0*/ 	.short	0x0010
        /*00a2*/ 	.short	0x0054
        /*00a4*/ 	.byte	0x00, 0xf0, 0x11, 0x00


	//----- nvinfo : EIATTR_KPARAM_INFO
	.align		4
.L_37:
        /*00a8*/ 	.byte	0x04, 0x17
        /*00aa*/ 	.short	(.L_39 - .L_38)
.L_38:
        /*00ac*/ 	.word	0x00000000
        /*00b0*/ 	.short	0x000f
        /*00b2*/ 	.short	0x0050
        /*00b4*/ 	.byte	0x00, 0xf0, 0x11, 0x00


	//----- nvinfo : EIATTR_KPARAM_INFO
	.align		4
.L_39:
        /*00b8*/ 	.byte	0x04, 0x17
        /*00ba*/ 	.short	(.L_41 - .L_40)
.L_40:
        /*00bc*/ 	.word	0x00000000
        /*00c0*/ 	.short	0x000e
        /*00c2*/ 	.short	0x004c
        /*00c4*/ 	.byte	0x00, 0xf0, 0x11, 0x00


	//----- nvinfo : EIATTR_KPARAM_INFO
	.align		4
.L_41:
        /*00c8*/ 	.byte	0x04, 0x17
        /*00ca*/ 	.short	(.L_43 - .L_42)
.L_42:
        /*00cc*/ 	.word	0x00000000
        /*00d0*/ 	.short	0x000d
        /*00d2*/ 	.short	0x0048
        /*00d4*/ 	.byte	0x00, 0xf0, 0x11, 0x00


	//----- nvinfo : EIATTR_KPARAM_INFO
	.align		4
.L_43:
        /*00d8*/ 	.byte	0x04, 0x17
        /*00da*/ 	.short	(.L_45 - .L_44)
.L_44:
        /*00dc*/ 	.word	0x00000000
        /*00e0*/ 	.short	0x000c
        /*00e2*/ 	.short	0x0044
        /*00e4*/ 	.byte	0x00, 0xf0, 0x11, 0x00


	//----- nvinfo : EIATTR_KPARAM_INFO
	.align		4
.L_45:
        /*00e8*/ 	.byte	0x04, 0x17
        /*00ea*/ 	.short	(.L_47 - .L_46)
.L_46:
        /*00ec*/ 	.word	0x00000000
        /*00f0*/ 	.short	0x000b
        /*00f2*/ 	.short	0x0040
        /*00f4*/ 	.byte	0x00, 0xf0, 0x11, 0x00


	//----- nvinfo : EIATTR_KPARAM_INFO
	.align		4
.L_47:
        /*00f8*/ 	.byte	0x04, 0x17
        /*00fa*/ 	.short	(.L_49 - .L_48)
.L_48:
        /*00fc*/ 	.word	0x00000000
        /*0100*/ 	.short	0x000a
        /*0102*/ 	.short	0x003c
        /*0104*/ 	.byte	0x00, 0xf0, 0x11, 0x00


	//----- nvinfo : EIATTR_KPARAM_INFO
	.align		4
.L_49:
        /*0108*/ 	.byte	0x04, 0x17
        /*010a*/ 	.short	(.L_51 - .L_50)
.L_50:
        /*010c*/ 	.word	0x00000000
        /*0110*/ 	.short	0x0009
        /*0112*/ 	.short	0x0038
        /*0114*/ 	.byte	0x00, 0xf0, 0x11, 0x00


	//----- nvinfo : EIATTR_KPARAM_INFO
	.align		4
.L_51:
        /*0118*/ 	.byte	0x04, 0x17
        /*011a*/ 	.short	(.L_53 - .L_52)
.L_52:
        /*011c*/ 	.word	0x00000000
        /*0120*/ 	.short	0x0008
        /*0122*/ 	.short	0x0034
        /*0124*/ 	.byte	0x00, 0xf0, 0x11, 0x00


	//----- nvinfo : EIATTR_KPARAM_INFO
	.align		4
.L_53:
        /*0128*/ 	.byte	0x04, 0x17
        /*012a*/ 	.short	(.L_55 - .L_54)
.L_54:
        /*012c*/ 	.word	0x00000000
        /*0130*/ 	.short	0x0007
        /*0132*/ 	.short	0x0030
        /*0134*/ 	.byte	0x00, 0xf0, 0x11, 0x00


	//----- nvinfo : EIATTR_KPARAM_INFO
	.align		4
.L_55:
        /*0138*/ 	.byte	0x04, 0x17
        /*013a*/ 	.short	(.L_57 - .L_56)
.L_56:
        /*013c*/ 	.word	0x00000000
        /*0140*/ 	.short	0x0006
        /*0142*/ 	.short	0x002c
        /*0144*/ 	.byte	0x00, 0xf0, 0x11, 0x00


	//----- nvinfo : EIATTR_KPARAM_INFO
	.align		4
.L_57:
        /*0148*/ 	.byte	0x04, 0x17
        /*014a*/ 	.short	(.L_59 - .L_58)
.L_58:
        /*014c*/ 	.word	0x00000000
        /*0150*/ 	.short	0x0005
        /*0152*/ 	.short	0x0028
        /*0154*/ 	.byte	0x00, 0xf0, 0x11, 0x00


	//----- nvinfo : EIATTR_KPARAM_INFO
	.align		4
.L_59:
        /*0158*/ 	.byte	0x04, 0x17
        /*015a*/ 	.short	(.L_61 - .L_60)
.L_60:
        /*015c*/ 	.word	0x00000000
        /*0160*/ 	.short	0x0004
        /*0162*/ 	.short	0x0020
        /*0164*/ 	.byte	0x00, 0xf4, 0x21, 0x00


	//----- nvinfo : EIATTR_KPARAM_INFO
	.align		4
.L_61:
        /*0168*/ 	.byte	0x04, 0x17
        /*016a*/ 	.short	(.L_63 - .L_62)
.L_62:
        /*016c*/ 	.word	0x00000000
        /*0170*/ 	.short	0x0003
        /*0172*/ 	.short	0x0018
        /*0174*/ 	.byte	0x00, 0xf4, 0x21, 0x00


	//----- nvinfo : EIATTR_KPARAM_INFO
	.align		4
.L_63:
        /*0178*/ 	.byte	0x04, 0x17
        /*017a*/ 	.short	(.L_65 - .L_64)
.L_64:
        /*017c*/ 	.word	0x00000000
        /*0180*/ 	.short	0x0002
        /*0182*/ 	.short	0x0010
        /*0184*/ 	.byte	0x00, 0xf4, 0x21, 0x00


	//----- nvinfo : EIATTR_KPARAM_INFO
	.align		4
.L_65:
        /*0188*/ 	.byte	0x04, 0x17
        /*018a*/ 	.short	(.L_67 - .L_66)
.L_66:
        /*018c*/ 	.word	0x00000000
        /*0190*/ 	.short	0x0001
        /*0192*/ 	.short	0x0008
        /*0194*/ 	.byte	0x00, 0xf4, 0x21, 0x00


	//----- nvinfo : EIATTR_KPARAM_INFO
	.align		4
.L_67:
        /*0198*/ 	.byte	0x04, 0x17
        /*019a*/ 	.short	(.L_69 - .L_68)
.L_68:
        /*019c*/ 	.word	0x00000000
        /*01a0*/ 	.short	0x0000
        /*01a2*/ 	.short	0x0000
        /*01a4*/ 	.byte	0x00, 0xf4, 0x21, 0x00


	//----- nvinfo : EIATTR_AT_ENTRY_FRAGMENTS
	.align		4
.L_69:
        /*01a8*/ 	.byte	0x04, 0x4f
        /*01aa*/ 	.short	(.L_71 - .L_70)


	//   ....[0]....
.L_70:
        /*01ac*/ 	.word	0x00000004


	//----- nvinfo : EIATTR_RESERVED_SMEM_USED
	.align		4
.L_71:
        /*01b0*/ 	.byte	0x01, 0x41
	.zero		2


	//----- nvinfo : EIATTR_SPARSE_MMA_MASK
	.align		4
        /*01b4*/ 	.byte	0x03, 0x50
        /*01b6*/ 	.short	0x0000


	//----- nvinfo : EIATTR_TCGEN05_1CTA_USED
	.align		4
        /*01b8*/ 	.byte	0x01, 0x51
	.zero		2


	//----- nvinfo : EIATTR_MAXREG_COUNT
	.align		4
        /*01bc*/ 	.byte	0x03, 0x1b
        /*01be*/ 	.short	0x00ff


	//----- nvinfo : EIATTR_NUM_BARRIERS
	.align		4
        /*01c0*/ 	.byte	0x02, 0x4c
        /*01c2*/ 	.byte	0x01
	.zero		1


	//----- nvinfo : EIATTR_INT_WARP_WIDE_INSTR_OFFSETS
	.align		4
        /*01c4*/ 	.byte	0x04, 0x31
        /*01c6*/ 	.short	(.L_73 - .L_72)


	//   ....[0]....
.L_72:
        /*01c8*/ 	.word	0x00000d50


	//   ....[1]....
        /*01cc*/ 	.word	0x00000d60


	//   ....[2]....
        /*01d0*/ 	.word	0x00000fd0


	//   ....[3]....
        /*01d4*/ 	.word	0x00001080


	//   ....[4]....
        /*01d8*/ 	.word	0x00003600


	//   ....[5]....
        /*01dc*/ 	.word	0x00006420


	//   ....[6]....
        /*01e0*/ 	.word	0x00006470


	//----- nvinfo : EIATTR_COOP_GROUP_MASK_REGIDS
	.align		4
.L_73:
        /*01e4*/ 	.byte	0x04, 0x29
        /*01e6*/ 	.short	(.L_75 - .L_74)


	//   ....[0]....
.L_74:
        /*01e8*/ 	.word	0xffffffff


	//   ....[1]....
        /*01ec*/ 	.word	0xffffffff


	//   ....[2]....
        /*01f0*/ 	.word	0xffffffff


	//   ....[3]....
        /*01f4*/ 	.word	0xffffffff


	//----- nvinfo : EIATTR_COOP_GROUP_INSTR_OFFSETS
	.align		4
.L_75:
        /*01f8*/ 	.byte	0x04, 0x28
        /*01fa*/ 	.short	(.L_77 - .L_76)


	//   ....[0]....
.L_76:
        /*01fc*/ 	.word	0x00000050


	//   ....[1]....
        /*0200*/ 	.word	0x00000310


	//   ....[2]....
        /*0204*/ 	.word	0x000062b0


	//   ....[3]....
        /*0208*/ 	.word	0x00006520


	//----- nvinfo : EIATTR_VRC_CTA_INIT_COUNT
	.align		4
.L_77:
        /*020c*/ 	.byte	0x02, 0x4a
        /*020e*/ 	.byte	0x80
	.zero		1


	//----- nvinfo : EIATTR_MBARRIER_INSTR_OFFSETS
	.align		4
        /*0210*/ 	.byte	0x04, 0x39
        /*0212*/ 	.short	(.L_79 - .L_78)


	//   ....[0]....
.L_78:
        /*0214*/ 	.word	0x00000f00
        /*0218*/ 	.word	0x000000ff
        /*021c*/ 	.word	0x00000000
        /*0220*/ 	.short	0x0100
        /*0222*/ 	.byte	0x0d
	.zero		1


	//   ....[1]....
        /*0224*/ 	.word	0x00001070
        /*0228*/ 	.word	0x000000ff
        /*022c*/ 	.word	0x00002808
        /*0230*/ 	.short	0x0100
        /*0232*/ 	.byte	0x0b
	.zero		1


	//   ....[2]....
        /*0234*/ 	.word	0x00001140
        /*0238*/ 	.word	0x000000ff
        /*023c*/ 	.word	0x00001800
        /*0240*/ 	.short	0x0100
        /*0242*/ 	.byte	0x0b
	.zero		1


	//   ....[3]....
        /*0244*/ 	.word	0x00001280
        /*0248*/ 	.word	0x000000ff
        /*024c*/ 	.word	0x00001800
        /*0250*/ 	.short	0x010a
        /*0252*/ 	.byte	0x0b
	.zero		1


	//   ....[4]....
        /*0254*/ 	.word	0x00001330
        /*0258*/ 	.word	0x000000ff
        /*025c*/ 	.word	0x00001800
        /*0260*/ 	.short	0x0108
        /*0262*/ 	.byte	0x0b
	.zero		1


	//   ....[5]....
        /*0264*/ 	.word	0x000036c0
        /*0268*/ 	.word	0x000000ff
        /*026c*/ 	.word	0x00002810
        /*0270*/ 	.short	0x0100
        /*0272*/ 	.byte	0x0b
	.zero		1


	//   ....[6]....
        /*0274*/ 	.word	0x000037b0
        /*0278*/ 	.word	0x000000ff
        /*027c*/ 	.word	0x00002810
        /*0280*/ 	.short	0x010a
        /*0282*/ 	.byte	0x0b
	.zero		1


	//   ....[7]....
        /*0284*/ 	.word	0x00003800
        /*0288*/ 	.word	0x000000ff
        /*028c*/ 	.word	0x00002810
        /*0290*/ 	.short	0x0108
        /*0292*/ 	.byte	0x0b
	.zero		1


	//   ....[8]....
        /*0294*/ 	.word	0x00003880
        /*0298*/ 	.word	0x000000ff
        /*029c*/ 	.word	0x00000000
        /*02a0*/ 	.short	0x010a
        /*02a2*/ 	.byte	0x0d
	.zero		1


	//   ....[9]....
        /*02a4*/ 	.word	0x00005750
        /*02a8*/ 	.word	0x000000ff
        /*02ac*/ 	.word	0x00000000
        /*02b0*/ 	.short	0x010a
        /*02b2*/ 	.byte	0x0d
	.zero		1


	//   ....[10]....
        /*02b4*/ 	.word	0x000058c0
        /*02b8*/ 	.word	0x000000ff
        /*02bc*/ 	.word	0x00002800
        /*02c0*/ 	.short	0x0108
        /*02c2*/ 	.byte	0x0b
	.zero		1


	//   ....[11]....
        /*02c4*/ 	.word	0x000059f0
        /*02c8*/ 	.word	0x000000ff
        /*02cc*/ 	.word	0x00002808
        /*02d0*/ 	.short	0x0108
        /*02d2*/ 	.byte	0x0b
	.zero		1


	//   ....[12]....
        /*02d4*/ 	.word	0x00006540
        /*02d8*/ 	.word	0x000000ff
        /*02dc*/ 	.word	0x00001800
        /*02e0*/ 	.short	0x010a
        /*02e2*/ 	.byte	0x0b
	.zero		1


	//   ....[13]....
        /*02e4*/ 	.word	0x00006570
        /*02e8*/ 	.word	0x000000ff
        /*02ec*/ 	.word	0x00002810
        /*02f0*/ 	.short	0x010a
        /*02f2*/ 	.byte	0x0b
	.zero		1


	//   ....[14]....
        /*02f4*/ 	.word	0x000065a0
        /*02f8*/ 	.word	0x000000ff
        /*02fc*/ 	.word	0x00000000
        /*0300*/ 	.short	0x010a
        /*0302*/ 	.byte	0x0d
	.zero		1


	//   ....[15]....
        /*0304*/ 	.word	0x000065d0
        /*0308*/ 	.word	0x000000ff
        /*030c*/ 	.word	0x00000000
        /*0310*/ 	.short	0x010a
        /*0312*/ 	.byte	0x0d
	.zero		1


	//----- nvinfo : EIATTR_NUM_MBARRIERS
	.align		4
.L_79:
        /*0314*/ 	.byte	0x03, 0x38
        /*0316*/ 	.short	0xffff


	//----- nvinfo : EIATTR_EXIT_INSTR_OFFSETS
	.align		4
        /*0318*/ 	.byte	0x04, 0x1c
        /*031a*/ 	.short	(.L_81 - .L_80)


	//   ....[0]....
.L_80:
        /*031c*/ 	.word	0x00006530


	//----- nvinfo : EIATTR_REQNTID
	.align		4
.L_81:
        /*0320*/ 	.byte	0x04, 0x10
        /*0322*/ 	.short	(.L_83 - .L_82)
.L_82:
        /*0324*/ 	.word	0x00000080
        /*0328*/ 	.word	0x00000001
        /*032c*/ 	.word	0x00000001


	//----- nvinfo : EIATTR_CRS_STACK_SIZE
	.align		4
.L_83:
        /*0330*/ 	.byte	0x04, 0x1e
        /*0332*/ 	.short	(.L_85 - .L_84)
.L_84:
        /*0334*/ 	.word	0x00000000


	//----- nvinfo : EIATTR_CBANK_PARAM_SIZE
	.align		4
.L_85:
        /*0338*/ 	.byte	0x03, 0x19
        /*033a*/ 	.short	0x0088


	//----- nvinfo : EIATTR_PARAM_CBANK
	.align		4
        /*033c*/ 	.byte	0x04, 0x0a
        /*033e*/ 	.short	(.L_87 - .L_86)
	.align		4
.L_86:
        /*0340*/ 	.word	index@(.nv.constant0.attn_fwd)
        /*0344*/ 	.short	0x0380
        /*0346*/ 	.short	0x0088


	//----- nvinfo : EIATTR_SW_WAR
	.align		4
.L_87:
        /*0348*/ 	.byte	0x04, 0x36
        /*034a*/ 	.short	(.L_89 - .L_88)
.L_88:
        /*034c*/ 	.word	0x00000008
.L_89:


//--------------------- .nv.compat                --------------------------
	.section	.nv.compat,"",@"SHT_CUDA_COMPAT_INFO"
	.align	4
        /*0000*/ 	.byte	0x02, 0x02, 0x02, 0x00, 0x02, 0x05, 0x05, 0x00, 0x02, 0x03, 0x00, 0x00, 0x02, 0x06, 0x01, 0x00


//--------------------- .nv.callgraph             --------------------------
	.section	.nv.callgraph,"",@"SHT_CUDA_CALLGRAPH"
	.align	4
	.sectionentsize	8
	.align		4
        /*0000*/ 	.word	0x00000000
	.align		4
        /*0004*/ 	.word	0xffffffff
	.align		4
        /*0008*/ 	.word	0x00000000
	.align		4
        /*000c*/ 	.word	0xfffffffe
	.align		4
        /*0010*/ 	.word	0x00000000
	.align		4
        /*0014*/ 	.word	0xfffffffd
	.align		4
        /*0018*/ 	.word	0x00000000
	.align		4
        /*001c*/ 	.word	0xfffffffc


//--------------------- .nv.constant4             --------------------------
	.section	.nv.constant4,"a",@progbits
	.align	8
	.align		8
.nv.constant4:
        /*0000*/ 	.dword	_$_str


//--------------------- .text.attn_fwd            --------------------------
	.section	.text.attn_fwd,"ax",@progbits
	.align	128
        .global         attn_fwd
        .type           attn_fwd,@function
        .size           attn_fwd,(.L_x_28 - attn_fwd)
        .other          attn_fwd,@"STO_CUDA_ENTRY STV_DEFAULT"
attn_fwd:
.text.attn_fwd:
[----:B------:R-:W0:Y:S01]  /*0000*/  LDC R1, c[0x0][0x37c] ;  /* 0x0000df00ff017b82 */ /* 0x000e220000000800 */
[----:B------:R-:W1:Y:S02]  /*0010*/  S2R R68, SR_TID.X ;  /* 0x0000000000447919 */ /* 0x000e640000002100 */
[----:B-1----:R-:W-:-:S13]  /*0020*/  ISETP.GE.U32.AND P0, PT, R68, 0x20, PT ;  /* 0x000000204400780c */ /* 0x002fda0003f06070 */
[----:B------:R-:W-:Y:S05]  /*0030*/  @P0 BRA `(.L_x_0) ;  /* 0x0000000000b80947 */ /* 0x000fea0003800000 */
[----:B------:R-:W1:Y:S01]  /*0040*/  S2UR UR6, SR_CgaCtaId ;  /* 0x00000000000679c3 */ /* 0x000e620000008800 */
[----:B------:R-:W-:Y:S01]  /*0050*/  NOP ;  /* 0x0000000000007918 */ /* 0x000fe20000000000 */
[----:B------:R-:W-:Y:S02]  /*0060*/  UMOV UR4, 0x40 ;  /* 0x0000004000047882 */ /* 0x000fe40000000000 */
[----:B-1----:R-:W-:-:S09]  /*0070*/  ULEA UR4, UR6, UR4, 0x18 ;  /* 0x0000000406047291 */ /* 0x002fd2000f8ec0ff */
[----:B------:R-:W1:Y:S01]  /*0080*/  LDS.U8 R0, [UR4] ;  /* 0x00000004ff007984 */ /* 0x000e620008000000 */
[----:B------:R-:W-:Y:S02]  /*0090*/  UMOV UR4, 0x400 ;  /* 0x0000040000047882 */ /* 0x000fe40000000000 */
[----:B------:R-:W-:Y:S01]  /*00a0*/  ULEA UR4, UR6, UR4, 0x18 ;  /* 0x0000000406047291 */ /* 0x000fe2000f8ec0ff */
[----:B-1----:R-:W-:-:S13]  /*00b0*/  ISETP.NE.AND P1, PT, R0, RZ, PT ;  /* 0x000000ff0000720c */ /* 0x002fda0003f25270 */
[----:B------:R-:W-:Y:S05]  /*00c0*/  @P1 BRA `(.L_x_1) ;  /* 0x00000000007c1947 */ /* 0x000fea0003800000 */
[----:B------:R-:W-:-:S13]  /*00d0*/  ELECT P1, URZ, PT ;  /* 0x0000000000ff782f */ /* 0x000fda0003820000 */
[----:B------:R-:W-:Y:S05]  /*00e0*/  @!P1 BRA `(.L_x_2) ;  /* 0x0000000000849947 */ /* 0x000fea0003800000 */
[----:B------:R-:W-:Y:S01]  /*00f0*/  UMOV UR5, 0x4 ;  /* 0x0000000400057882 */ /* 0x000fe20000000000 */
[----:B------:R-:W-:Y:S01]  /*0100*/  HFMA2 R4, -RZ, RZ, 0, 5.9604644775390625e-08 ;  /* 0x00000001ff047431 */ /* 0x000fe200000001ff */
[----:B------:R-:W-:-:S03]  /*0110*/  MOV R5, 0xf ;  /* 0x0000000f00057802 */ /* 0x000fc60000000f00 */
[----:B------:R-:W-:Y:S04]  /*0120*/  DEPBAR.LE SB1, 0x36 ;  /* 0x00009d800000791a */ /* 0x000fe80000000000 */
[----:B------:R-:W1:Y:S02]  /*0130*/  UTCATOMSWS.FIND_AND_SET.ALIGN UP0, UR5, UR5 ;  /* 0x00000005000575e3 */ /* 0x000e640008000800 */
[----:B-1----:R-:W-:-:S04]  /*0140*/  PLOP3.LUT P1, PT, PT, PT, UP0, 0x80, 0x8 ;  /* 0x000000000008781c */ /* 0x002fc80003f2f008 */
[----:B------:R-:W-:-:S04]  /*0150*/  SEL R0, RZ, 0xffffffff, !P1 ;  /* 0xffffffffff007807 */ /* 0x000fc80004800000 */
[----:B------:R-:W-:Y:S02]  /*0160*/  ISETP.NE.AND P1, PT, R0, RZ, PT ;  /* 0x000000ff0000720c */ /* 0x000fe40003f25270 */
[----:B------:R-:W-:-:S11]  /*0170*/  MOV R0, UR5 ;  /* 0x0000000500007c02 */ /* 0x000fd60008000f00 */
[----:B------:R-:W-:Y:S05]  /*0180*/  @P1 BRA `(.L_x_3) ;  /* 0x0000000000241947 */ /* 0x000fea0003800000 */
.L_x_4:
[----:B------:R-:W-:Y:S05]  /*0190*/  NANOSLEEP 0x64 ;  /* 0x000000640000795d */ /* 0x000fea0003800000 */
[----:B------:R-:W-:-:S05]  /*01a0*/  UMOV UR5, 0x4 ;  /* 0x0000000400057882 */ /* 0x000fca0000000000 */
[----:B------:R-:W-:Y:S04]  /*01b0*/  DEPBAR.LE SB1, 0x36 ;  /* 0x00009d800000791a */ /* 0x000fe80000000000 */
[----:B------:R-:W1:Y:S02]  /*01c0*/  UTCATOMSWS.FIND_AND_SET.ALIGN UP0, UR5, UR5 ;  /* 0x00000005000575e3 */ /* 0x000e640008000800 */
[----:B-1----:R-:W-:-:S04]  /*01d0*/  PLOP3.LUT P1, PT, PT, PT, UP0, 0x80, 0x8 ;  /* 0x000000000008781c */ /* 0x002fc80003f2f008 */
[----:B------:R-:W-:-:S04]  /*01e0*/  SEL R0, RZ, 0xffffffff, !P1 ;  /* 0xffffffffff007807 */ /* 0x000fc80004800000 */
[----:B------:R-:W-:Y:S02]  /*01f0*/  ISETP.NE.AND P1, PT, R0, RZ, PT ;  /* 0x000000ff0000720c */ /* 0x000fe40003f25270 */
[----:B------:R-:W-:-:S11]  /*0200*/  MOV R0, UR5 ;  /* 0x0000000500007c02 */ /* 0x000fd60008000f00 */
[----:B------:R-:W-:Y:S05]  /*0210*/  @!P1 BRA `(.L_x_4) ;  /* 0xfffffffc00dc9947 */ /* 0x000fea000383ffff */
.L_x_3:
[----:B------:R-:W-:Y:S01]  /*0220*/  IADD3 R3, PT, PT, R0, 0x10, RZ ;  /* 0x0000001000037810 */ /* 0x000fe20007ffe0ff */
[----:B------:R-:W-:Y:S01]  /*0230*/  UMOV UR5, 0x50 ;  /* 0x0000005000057882 */ /* 0x000fe20000000000 */
[----:B------:R-:W-:Y:S01]  /*0240*/  SHF.L.U32 R2, R5, R0, RZ ;  /* 0x0000000005027219 */ /* 0x000fe200000006ff */
[----:B------:R-:W-:Y:S01]  /*0250*/  ULEA UR5, UR6, UR5, 0x18 ;  /* 0x0000000506057291 */ /* 0x000fe2000f8ec0ff */
[----:B------:R-:W-:Y:S02]  /*0260*/  SHF.L.U32 R3, R4, R3, RZ ;  /* 0x0000000304037219 */ /* 0x000fe400000006ff */
[----:B------:R-:W-:Y:S02]  /*0270*/  SHF.L.U32 R0, R0, 0x5, RZ ;  /* 0x0000000500007819 */ /* 0x000fe400000006ff */
[----:B------:R-:W-:-:S05]  /*0280*/  LOP3.LUT R2, R3, R2, RZ, 0xfc, !PT ;  /* 0x0000000203027212 */ /* 0x000fca00078efcff */
[----:B------:R1:W-:Y:S04]  /*0290*/  ATOMS.OR RZ, [UR5], R2 ;  /* 0x00000002ffff798c */ /* 0x0003e8000b000005 */
[----:B------:R1:W-:Y:S01]  /*02a0*/  STS [UR4], R0 ;  /* 0x00000000ff007988 */ /* 0x0003e20008000804 */
[----:B------:R-:W-:Y:S05]  /*02b0*/  BRA `(.L_x_2) ;  /* 0x0000000000107947 */ /* 0x000fea0003800000 */
.L_x_1:
[----:B------:R-:W-:Y:S02]  /*02c0*/  MOV R0, 0xffffffff ;  /* 0xffffffff00007802 */ /* 0x000fe40000000f00 */
[----:B------:R-:W-:-:S03]  /*02d0*/  MOV R2, 0x300 ;  /* 0x0000030000027802 */ /* 0x000fc60000000f00 */
[----:B------:R1:W-:Y:S04]  /*02e0*/  STS [UR4], R0 ;  /* 0x00000000ff007988 */ /* 0x0003e80008000804 */
[----:B01----:R-:W-:Y:S05]  /*02f0*/  CALL.REL.NOINC `($__internal_1_$__cuda_sm10x_tcgen05_guardrail_trap_phase_invalid_during_alloc) ;  /* 0x0000006000cc7944 */ /* 0x003fea0003c00000 */
.L_x_2:
[----:B------:R-:W-:Y:S05]  /*0300*/  WARPSYNC.ALL ;  /* 0x0000000000007948 */ /* 0x000fea0003800000 */
[----:B------:R-:W-:Y:S01]  /*0310*/  NOP ;  /* 0x0000000000007918 */ /* 0x000fe20000000000 */
.L_x_0:
[----:B------:R-:W2:Y:S01]  /*0320*/  S2R R3, SR_CTAID.X ;  /* 0x0000000000037919 */ /* 0x000ea20000002500 */
[----:B------:R-:W3:Y:S01]  /*0330*/  S2UR UR7, SR_CTAID.Y ;  /* 0x00000000000779c3 */ /* 0x000ee20000002600 */
[----:B------:R-:W3:Y:S01]  /*0340*/  LDCU.64 UR4, c[0x0][0x3b0] ;  /* 0x00007600ff0477ac */ /* 0x000ee20008000a00 */
[----:B-1----:R-:W-:Y:S01]  /*0350*/  LOP3.LUT R0, R68, 0x7f, RZ, 0xc0, !PT ;  /* 0x0000007f44007812 */ /* 0x002fe200078ec0ff */
[----:B------:R-:W-:Y:S01]  /*0360*/  UMOV UR11, 0x400 ;  /* 0x00000400000b7882 */ /* 0x000fe20000000000 */
[----:B------:R-:W1:Y:S04]  /*0370*/  LDCU.64 UR20, c[0x0][0x358] ;  /* 0x00006b00ff1477ac */ /* 0x000e680008000a00 */
[----:B------:R-:W4:Y:S08]  /*0380*/  S2UR UR6, SR_CgaCtaId ;  /* 0x00000000000679c3 */ /* 0x000f300000008800 */
[----:B------:R-:W0:Y:S08]  /*0390*/  LDC.64 R6, c[0x0][0x380] ;  /* 0x0000e000ff067b82 */ /* 0x000e300000000a00 */
[----:B------:R-:W1:Y:S01]  /*03a0*/  LDC R33, c[0x0][0x3b8] ;  /* 0x0000ee00ff217b82 */ /* 0x000e620000000800 */
[----:B---3--:R-:W-:-:S04]  /*03b0*/  UIMAD UR4, UR7, UR4, URZ ;  /* 0x00000004070472a4 */ /* 0x008fc8000f8e02ff */
[----:B------:R-:W-:Y:S01]  /*03c0*/  USHF.L.U32 UR8, UR4, 0x1, URZ ;  /* 0x0000000104087899 */ /* 0x000fe200080006ff */
[----:B--2---:R-:W-:Y:S01]  /*03d0*/  LEA R0, R3, R0, 0x7 ;  /* 0x0000000003007211 */ /* 0x004fe200078e38ff */
[----:B----4-:R-:W-:Y:S01]  /*03e0*/  ULEA UR11, UR6, UR11, 0x18 ;  /* 0x0000000b060b7291 */ /* 0x010fe2000f8ec0ff */
[----:B------:R-:W-:Y:S03]  /*03f0*/  BAR.SYNC.DEFER_BLOCKING 0x0 ;  /* 0x0000000000007b1d */ /* 0x000fe60000010000 */
[----:B------:R-:W-:Y:S01]  /*0400*/  IMAD R2, R0, UR5, RZ ;  /* 0x0000000500027c24 */ /* 0x000fe2000f8e02ff */
[----:B------:R-:W-:-:S03]  /*0410*/  UIMAD.WIDE UR4, UR4, 0x2, URZ ;  /* 0x00000002040478a5 */ /* 0x000fc6000f8e02ff */
[C---:B------:R-:W-:Y:S01]  /*0420*/  IMAD.HI R4, R2.reuse, 0x2, RZ ;  /* 0x0000000202047827 */ /* 0x040fe200078e02ff */
[----:B------:R-:W-:-:S04]  /*0430*/  SHF.L.U32 R3, R2, 0x1, RZ ;  /* 0x0000000102037819 */ /* 0x000fc800000006ff */
[----:B0-----:R-:W-:Y:S01]  /*0440*/  IADD3 R2, P1, P2, R3, UR8, R6 ;  /* 0x0000000803027c10 */ /* 0x001fe2000fa3e006 */
[----:B-1----:R-:W-:-:S03]  /*0450*/  IMAD R5, R33, 0x12, RZ ;  /* 0x0000001221057824 */ /* 0x002fc600078e02ff */
[----:B------:R-:W-:Y:S01]  /*0460*/  IADD3.X R3, PT, PT, R4, UR5, R7, P1, P2 ;  /* 0x0000000504037c10 */ /* 0x000fe20008fe4407 */
[C---:B------:R-:W-:Y:S01]  /*0470*/  IMAD R15, R33.reuse, 0x6, RZ ;  /* 0x00000006210f7824 */ /* 0x040fe200078e02ff */
[C---:B------:R-:W-:Y:S01]  /*0480*/  SHF.L.U32 R7, R33.reuse, 0x1, RZ ;  /* 0x0000000121077819 */ /* 0x040fe200000006ff */
[C---:B------:R-:W-:Y:S01]  /*0490*/  IMAD R23, R33.reuse, 0xa, RZ ;  /* 0x0000000a21177824 */ /* 0x040fe200078e02ff */
[CC--:B------:R-:W-:Y:S01]  /*04a0*/  LEA R9, R33.reuse, R33.reuse, 0x1 ;  /* 0x0000002121097211 */ /* 0x0c0fe200078e08ff */
[C---:B------:R-:W-:Y:S01]  /*04b0*/  IMAD R27, R33.reuse, 0xc, RZ ;  /* 0x0000000c211b7824 */ /* 0x040fe200078e02ff */
[----:B------:R-:W0:Y:S01]  /*04c0*/  LDS R38, [UR11] ;  /* 0x0000000bff267984 */ /* 0x000e220008000800 */
[C---:B------:R-:W-:Y:S01]  /*04d0*/  SHF.L.U32 R11, R33.reuse, 0x2, RZ ;  /* 0x00000002210b7819 */ /* 0x040fe200000006ff */
[C---:B------:R-:W-:Y:S01]  /*04e0*/  IMAD R31, R33.reuse, 0xe, RZ ;  /* 0x0000000e211f7824 */ /* 0x040fe200078e02ff */
[----:B------:R-:W-:Y:S01]  /*04f0*/  LEA R13, R33, R33, 0x2 ;  /* 0x00000021210d7211 */ /* 0x000fe200078e10ff */
[----:B------:R-:W-:Y:S01]  /*0500*/  BAR.SYNC.DEFER_BLOCKING 0x0 ;  /* 0x0000000000007b1d */ /* 0x000fe20000010000 */
[----:B------:R-:W-:-:S02]  /*0510*/  IADD3 R4, P3, PT, R7, R2, RZ ;  /* 0x0000000207047210 */ /* 0x000fc40007f7e0ff */
[-C--:B------:R-:W-:Y:S02]  /*0520*/  LEA R6, P6, R33, R2.reuse, 0x2 ;  /* 0x0000000221067211 */ /* 0x080fe400078c10ff */
[-C--:B------:R-:W-:Y:S01]  /*0530*/  IADD3 R20, P2, PT, R5, R2.reuse, RZ ;  /* 0x0000000205147210 */ /* 0x080fe20007f5e0ff */
[C---:B------:R-:W-:Y:S01]  /*0540*/  IMAD R29, R33.reuse, 0x14, RZ ;  /* 0x00000014211d7824 */ /* 0x040fe200078e02ff */
[CC--:B------:R-:W-:Y:S01]  /*0550*/  LEA.HI.X.SX32 R5, R33.reuse, R3.reuse, 0x1, P3 ;  /* 0x0000000321057211 */ /* 0x0c0fe200018f0eff */
[----:B------:R-:W-:Y:S01]  /*0560*/  IMAD R35, R33, 0x16, RZ ;  /* 0x0000001621237824 */ /* 0x000fe200078e02ff */
[-C--:B------:R-:W-:Y:S01]  /*0570*/  LEA.HI.X.SX32 R7, R7, R3.reuse, 0x1, P6 ;  /* 0x0000000307077211 */ /* 0x080fe200030f0eff */
[----:B------:R-:W-:Y:S01]  /*0580*/  IMAD R37, R33, 0x18, RZ ;  /* 0x0000001821257824 */ /* 0x000fe200078e02ff */
[-C--:B------:R-:W-:Y:S01]  /*0590*/  IADD3 R8, P5, PT, R15, R2.reuse, RZ ;  /* 0x000000020f087210 */ /* 0x080fe20007fbe0ff */
[C---:B------:R-:W-:Y:S01]  /*05a0*/  IMAD R39, R33.reuse, 0x1a, RZ ;  /* 0x0000001a21277824 */ /* 0x040fe200078e02ff */
[CC--:B------:R-:W-:Y:S01]  /*05b0*/  LEA R10, P3, R33.reuse, R2.reuse, 0x3 ;  /* 0x00000002210a7211 */ /* 0x0c0fe200078618ff */
[----:B------:R-:W-:Y:S01]  /*05c0*/  IMAD R41, R33, 0x1c, RZ ;  /* 0x0000001c21297824 */ /* 0x000fe200078e02ff */
[----:B------:R-:W-:Y:S01]  /*05d0*/  IADD3 R12, P6, PT, R23, R2, RZ ;  /* 0x00000002170c7210 */ /* 0x000fe20007fde0ff */
[----:B------:R-:W-:Y:S01]  /*05e0*/  IMAD R43, R33, 0x1e, RZ ;  /* 0x0000001e212b7824 */ /* 0x000fe200078e02ff */
[-C--:B------:R-:W-:Y:S01]  /*05f0*/  LEA.HI.X.SX32 R9, R9, R3.reuse, 0x1, P5 ;  /* 0x0000000309097211 */ /* 0x080fe200028f0eff */
[----:B------:R-:W-:Y:S01]  /*0600*/  IMAD R25, R33, 0xb, RZ ;  /* 0x0000000b21197824 */ /* 0x000fe200078e02ff */
[-C--:B------:R-:W-:Y:S01]  /*0610*/  LEA.HI.X.SX32 R11, R11, R3.reuse, 0x1, P3 ;  /* 0x000000030b0b7211 */ /* 0x080fe200018f0eff */
[----:B------:R-:W1:Y:S01]  /*0620*/  LDCU UR4, c[0x0][0x3c8] ;  /* 0x00007900ff0477ac */ /* 0x000e620008000800 */
[----:B------:R-:W-:-:S02]  /*0630*/  LEA.HI.X.SX32 R13, R13, R3, 0x1, P6 ;  /* 0x000000030d0d7211 */ /* 0x000fc400030f0eff */
[CC--:B------:R-:W-:Y:S01]  /*0640*/  LEA R17, R33.reuse, -R33.reuse, 0x3 ;  /* 0x8000002121117211 */ /* 0x0c0fe200078e18ff */
[----:B------:R2:W5:Y:S01]  /*0650*/  LDG.E.U16 R34, desc[UR20][R2.64] ;  /* 0x0000001402227981 */ /* 0x000562000c1e1500 */
[C---:B------:R-:W-:Y:S02]  /*0660*/  SHF.L.U32 R19, R33.reuse, 0x3, RZ ;  /* 0x0000000321137819 */ /* 0x040fe400000006ff */
[----:B------:R-:W-:Y:S01]  /*0670*/  LEA R21, R33, R33, 0x3 ;  /* 0x0000002121157211 */ /* 0x000fe200078e18ff */
[----:B------:R-:W5:Y:S01]  /*0680*/  LDG.E.U16 R9, desc[UR20][R8.64] ;  /* 0x0000001408097981 */ /* 0x000f62000c1e1500 */
[-C--:B------:R-:W-:Y:S02]  /*0690*/  IADD3 R14, P5, PT, R27, R2.reuse, RZ ;  /* 0x000000021b0e7210 */ /* 0x080fe40007fbe0ff */
[-C--:B------:R-:W-:Y:S01]  /*06a0*/  IADD3 R16, P3, PT, R31, R2.reuse, RZ ;  /* 0x000000021f107210 */ /* 0x080fe20007f7e0ff */
[----:B------:R-:W5:Y:S01]  /*06b0*/  LDG.E.U16 R11, desc[UR20][R10.64] ;  /* 0x000000140a0b7981 */ /* 0x000f62000c1e1500 */
[----:B------:R-:W-:-:S02]  /*06c0*/  LEA R18, P6, R33, R2, 0x4 ;  /* 0x0000000221127211 */ /* 0x000fc400078c20ff */
[-C--:B------:R-:W-:Y:S01]  /*06d0*/  LEA.HI.X.SX32 R15, R15, R3.reuse, 0x1, P5 ;  /* 0x000000030f0f7211 */ /* 0x080fe200028f0eff */
[----:B------:R-:W5:Y:S01]  /*06e0*/  LDG.E.U16 R7, desc[UR20][R6.64] ;  /* 0x0000001406077981 */ /* 0x000f62000c1e1500 */
[-C--:B------:R-:W-:Y:S02]  /*06f0*/  LEA.HI.X.SX32 R17, R17, R3.reuse, 0x1, P3 ;  /* 0x0000000311117211 */ /* 0x080fe400018f0eff */
[-C--:B------:R-:W-:Y:S01]  /*0700*/  LEA.HI.X.SX32 R19, R19, R3.reuse, 0x1, P6 ;  /* 0x0000000313137211 */ /* 0x080fe200030f0eff */
[----:B------:R-:W5:Y:S01]  /*0710*/  LDG.E.U16 R13, desc[UR20][R12.64] ;  /* 0x000000140c0d7981 */ /* 0x000f62000c1e1500 */
[----:B------:R-:W-:Y:S02]  /*0720*/  LEA.HI.X.SX32 R21, R21, R3, 0x1, P2 ;  /* 0x0000000315157211 */ /* 0x000fe400010f0eff */
[-C--:B------:R-:W-:Y:S01]  /*0730*/  IADD3 R22, P1, PT, R29, R2.reuse, RZ ;  /* 0x000000021d167210 */ /* 0x080fe20007f3e0ff */
[----:B------:R-:W5:Y:S01]  /*0740*/  LDG.E.U16 R14, desc[UR20][R14.64] ;  /* 0x000000140e0e7981 */ /* 0x000f62000c1e1500 */
[----:B------:R-:W-:-:S02]  /*0750*/  IADD3 R24, P4, PT, R35, R2, RZ ;  /* 0x0000000223187210 */ /* 0x000fc40007f9e0ff */
[-C--:B------:R-:W-:Y:S01]  /*0760*/  IADD3 R26, P5, PT, R37, R2.reuse, RZ ;  /* 0x00000002251a7210 */ /* 0x080fe20007fbe0ff */
[----:B------:R3:W5:Y:S01]  /*0770*/  LDG.E.U16 R35, desc[UR20][R4.64] ;  /* 0x0000001404237981 */ /* 0x000762000c1e1500 */
[-C--:B------:R-:W-:Y:S01]  /*0780*/  IADD3 R28, P3, PT, R39, R2.reuse, RZ ;  /* 0x00000002271c7210 */ /* 0x080fe20007f7e0ff */
[----:B------:R-:W4:Y:S01]  /*0790*/  LDC.64 R36, c[0x0][0x388] ;  /* 0x0000e200ff247b82 */ /* 0x000f220000000a00 */
[-C--:B------:R-:W-:Y:S01]  /*07a0*/  IADD3 R30, P6, PT, R41, R2.reuse, RZ ;  /* 0x00000002291e7210 */ /* 0x080fe20007fde0ff */
[----:B------:R0:W5:Y:S01]  /*07b0*/  LDG.E.U16 R18, desc[UR20][R18.64] ;  /* 0x0000001412127981 */ /* 0x000162000c1e1500 */
[----:B------:R-:W-:Y:S01]  /*07c0*/  IADD3 R32, P2, PT, R43, R2, RZ ;  /* 0x000000022b207210 */ /* 0x000fe20007f5e0ff */
[C---:B--2---:R-:W-:Y:S01]  /*07d0*/  IMAD R2, R33.reuse, 0xd, RZ ;  /* 0x0000000d21027824 */ /* 0x044fe200078e02ff */
[----:B------:R-:W-:Y:S01]  /*07e0*/  LEA R33, R33, -R33, 0x4 ;  /* 0x8000002121217211 */ /* 0x000fe200078e20ff */
[----:B------:R2:W5:Y:S01]  /*07f0*/  LDG.E.U16 R16, desc[UR20][R16.64] ;  /* 0x0000001410107981 */ /* 0x000562000c1e1500 */
[----:B------:R-:W-:-:S02]  /*0800*/  LEA.HI.X.SX32 R23, R23, R3, 0x1, P1 ;  /* 0x0000000317177211 */ /* 0x000fc400008f0eff */
[-C--:B------:R-:W-:Y:S01]  /*0810*/  LEA.HI.X.SX32 R25, R25, R3.reuse, 0x1, P4 ;  /* 0x0000000319197211 */ /* 0x080fe200020f0eff */
[----:B------:R0:W5:Y:S01]  /*0820*/  LDG.E.U16 R20, desc[UR20][R20.64] ;  /* 0x0000001414147981 */ /* 0x000162000c1e1500 */
[-C--:B------:R-:W-:Y:S02]  /*0830*/  LEA.HI.X.SX32 R27, R27, R3.reuse, 0x1, P5 ;  /* 0x000000031b1b7211 */ /* 0x080fe400028f0eff */
[-C--:B------:R-:W-:Y:S01]  /*0840*/  LEA.HI.X.SX32 R29, R2, R3.reuse, 0x1, P3 ;  /* 0x00000003021d7211 */ /* 0x080fe200018f0eff */
[----:B------:R0:W5:Y:S01]  /*0850*/  LDG.E.U16 R22, desc[UR20][R22.64] ;  /* 0x0000001416167981 */ /* 0x000162000c1e1500 */
[-C--:B------:R-:W-:Y:S02]  /*0860*/  LEA.HI.X.SX32 R31, R31, R3.reuse, 0x1, P6 ;  /* 0x000000031f1f7211 */ /* 0x080fe400030f0eff */
[----:B------:R-:W-:Y:S01]  /*0870*/  LEA.HI.X.SX32 R33, R33, R3, 0x1, P2 ;  /* 0x0000000321217211 */ /* 0x000fe200010f0eff */
[----:B------:R0:W5:Y:S01]  /*0880*/  LDG.E.U16 R24, desc[UR20][R24.64] ;  /* 0x0000001418187981 */ /* 0x000162000c1e1500 */
[----:B------:R-:W0:Y:S01]  /*0890*/  LDC.64 R2, c[0x0][0x3c0] ;  /* 0x0000f000ff027b82 */ /* 0x000e220000000a00 */
[----:B---3--:R-:W-:-:S02]  /*08a0*/  LOP3.LUT R4, R68, 0xf, RZ, 0xc0, !PT ;  /* 0x0000000f44047812 */ /* 0x008fc400078ec0ff */
[--C-:B------:R-:W-:Y:S01]  /*08b0*/  SHF.R.U32.HI R8, RZ, 0x4, R68.reuse ;  /* 0x00000004ff087819 */ /* 0x100fe20000011644 */
[----:B------:R3:W5:Y:S02]  /*08c0*/  LDG.E.U16 R26, desc[UR20][R26.64] ;  /* 0x000000141a1a7981 */ /* 0x000764000c1e1500 */
[----:B-1----:R-:W-:Y:S01]  /*08d0*/  IMAD R4, R4, UR4, RZ ;  /* 0x0000000404047c24 */ /* 0x002fe2000f8e02ff */
[----:B------:R-:W-:Y:S01]  /*08e0*/  SGXT.U32 R8, R8, 0x3 ;  /* 0x000000030808781a */ /* 0x000fe20000000000 */
[----:B------:R3:W5:Y:S01]  /*08f0*/  LDG.E.U16 R28, desc[UR20][R28.64] ;  /* 0x000000141c1c7981 */ /* 0x000762000c1e1500 */
[----:B------:R-:W-:Y:S02]  /*0900*/  SHF.R.U32.HI R10, RZ, 0x5, R68 ;  /* 0x00000005ff0a7819 */ /* 0x000fe40000011644 */
[----:B------:R-:W-:Y:S01]  /*0910*/  SHF.L.U32 R6, R4, 0x1, RZ ;  /* 0x0000000104067819 */ /* 0x000fe200000006ff */
[----:B------:R3:W5:Y:S01]  /*0920*/  LDG.E.U16 R30, desc[UR20][R30.64] ;  /* 0x000000141e1e7981 */ /* 0x000762000c1e1500 */
[----:B------:R-:W-:-:S02]  /*0930*/  R2UR UR18, R10 ;  /* 0x000000000a1272ca */ /* 0x000fc400000e0000 */
[----:B------:R-:W-:Y:S01]  /*0940*/  LOP3.LUT R70, R68, 0x3f, RZ, 0xc0, !PT ;  /* 0x0000003f44467812 */ /* 0x000fe200078ec0ff */
[----:B------:R3:W5:Y:S01]  /*0950*/  LDG.E.U16 R32, desc[UR20][R32.64] ;  /* 0x0000001420207981 */ /* 0x000762000c1e1500 */
[----:B0-----:R-:W-:Y:S02]  /*0960*/  IMAD R2, R2, UR7, RZ ;  /* 0x0000000702027c24 */ /* 0x001fe4000f8e02ff */
[----:B------:R-:W-:-:S03]  /*0970*/  IMAD R8, R8, R3, RZ ;  /* 0x0000000308087224 */ /* 0x000fc600078e02ff */
[----:B------:R-:W-:Y:S02]  /*0980*/  SHF.L.U32 R5, R2, 0x1, RZ ;  /* 0x0000000102057819 */ /* 0x000fe400000006ff */
[C---:B------:R-:W-:Y:S02]  /*0990*/  LEA R10, R3.reuse, R8, 0x3 ;  /* 0x00000008030a7211 */ /* 0x040fe400078e18ff */
[----:B----4-:R-:W-:Y:S01]  /*09a0*/  IADD3 R79, P1, P2, R6, R36, R5 ;  /* 0x00000024064f7210 */ /* 0x010fe20007a3e005 */
[----:B------:R-:W-:Y:S01]  /*09b0*/  IMAD.HI R5, R4, 0x2, RZ ;  /* 0x0000000204057827 */ /* 0x000fe200078e02ff */
[----:B------:R-:W-:-:S03]  /*09c0*/  LEA R12, R3, R10, 0x3 ;  /* 0x0000000a030c7211 */ /* 0x000fc600078e18ff */
[----:B------:R-:W-:Y:S01]  /*09d0*/  IMAD.HI R4, R2, 0x2, RZ ;  /* 0x0000000202047827 */ /* 0x000fe200078e02ff */
[C---:B------:R-:W-:Y:S02]  /*09e0*/  LEA.HI R6, R68.reuse, 0x38, RZ, 0x1c ;  /* 0x0000003844067811 */ /* 0x040fe400078fe0ff */
[----:B------:R-:W-:Y:S02]  /*09f0*/  LOP3.LUT R2, R68, 0x40, RZ, 0xc0, !PT ;  /* 0x0000004044027812 */ /* 0x000fe400078ec0ff */
[----:B------:R-:W-:Y:S02]  /*0a00*/  SHF.L.U32 R15, R70, 0x1, RZ ;  /* 0x00000001460f7819 */ /* 0x000fe400000006ff */
[----:B------:R-:W-:Y:S02]  /*0a10*/  IADD3.X R19, PT, PT, R5, R37, R4, P1, P2 ;  /* 0x0000002505137210 */ /* 0x000fe40000fe4404 */
[----:B------:R-:W-:Y:S01]  /*0a20*/  LEA R4, R3, R12, 0x3 ;  /* 0x0000000c03047211 */ /* 0x000fe200078e18ff */
[----:B------:R-:W-:Y:S01]  /*0a30*/  IMAD R5, R6, R3, RZ ;  /* 0x0000000306057224 */ /* 0x000fe200078e02ff */
[----:B--2---:R-:W-:-:S02]  /*0a40*/  LEA R17, R2, R15, 0x5 ;  /* 0x0000000f02117211 */ /* 0x004fc400078e28ff */
[----:B------:R-:W-:Y:S02]  /*0a50*/  LEA R2, R3, R4, 0x3 ;  /* 0x0000000403027211 */ /* 0x000fe400078e18ff */
[-C--:B------:R-:W-:Y:S02]  /*0a60*/  LEA R90, P1, R8, R79.reuse, 0x1 ;  /* 0x0000004f085a7211 */ /* 0x080fe400078208ff */
[-C--:B------:R-:W-:Y:S02]  /*0a70*/  LEA R76, P3, R5, R79.reuse, 0x1 ;  /* 0x0000004f054c7211 */ /* 0x080fe400078608ff */
[----:B------:R-:W-:Y:S02]  /*0a80*/  LEA R6, R3, R2, 0x3 ;  /* 0x0000000203067211 */ /* 0x000fe400078e18ff */
[----:B------:R-:W-:Y:S02]  /*0a90*/  LEA R88, P2, R10, R79, 0x1 ;  /* 0x0000004f0a587211 */ /* 0x000fe400078408ff */
[----:B------:R-:W-:-:S02]  /*0aa0*/  LEA.HI.X.SX32 R91, R8, R19, 0x1, P1 ;  /* 0x00000013085b7211 */ /* 0x000fc400008f0eff */
[----:B------:R-:W-:Y:S02]  /*0ab0*/  LEA R86, P1, R12, R79, 0x1 ;  /* 0x0000004f0c567211 */ /* 0x000fe400078208ff */
[-C--:B------:R-:W-:Y:S02]  /*0ac0*/  LEA.HI.X.SX32 R77, R5, R19.reuse, 0x1, P3 ;  /* 0x00000013054d7211 */ /* 0x080fe400018f0eff */
[----:B------:R-:W-:Y:S02]  /*0ad0*/  LEA R5, R3, R6, 0x3 ;  /* 0x0000000603057211 */ /* 0x000fe400078e18ff */
[-C--:B------:R-:W-:Y:S02]  /*0ae0*/  LEA.HI.X.SX32 R89, R10, R19.reuse, 0x1, P2 ;  /* 0x000000130a597211 */ /* 0x080fe400010f0eff */
[----:B------:R-:W-:Y:S02]  /*0af0*/  LEA.HI.X.SX32 R87, R12, R19, 0x1, P1 ;  /* 0x000000130c577211 */ /* 0x000fe400008f0eff */
[----:B------:R-:W-:-:S02]  /*0b00*/  LEA R82, P2, R2, R79, 0x1 ;  /* 0x0000004f02527211 */ /* 0x000fc400078408ff */
[-C--:B------:R-:W-:Y:S02]  /*0b10*/  LEA R84, P1, R4, R79.reuse, 0x1 ;  /* 0x0000004f04547211 */ /* 0x080fe400078208ff */
[-C--:B------:R-:W-:Y:S02]  /*0b20*/  LEA R80, P3, R6, R79.reuse, 0x1 ;  /* 0x0000004f06507211 */ /* 0x080fe400078608ff */
[----:B------:R-:W-:Y:S02]  /*0b30*/  LEA R78, P4, R5, R79, 0x1 ;  /* 0x0000004f054e7211 */ /* 0x000fe400078808ff */
[----:B------:R-:W-:Y:S02]  /*0b40*/  R2UR UR10, R38 ;  /* 0x00000000260a72ca */ /* 0x000fe400000e0000 */
[-C--:B------:R-:W-:Y:S02]  /*0b50*/  LEA.HI.X.SX32 R83, R2, R19.reuse, 0x1, P2 ;  /* 0x0000001302537211 */ /* 0x080fe400010f0eff */
[----:B------:R-:W-:-:S02]  /*0b60*/  LEA.HI.X.SX32 R85, R4, R19, 0x1, P1 ;  /* 0x0000001304557211 */ /* 0x000fc400008f0eff */
[-C--:B------:R-:W-:Y:S02]  /*0b70*/  LEA.HI.X.SX32 R81, R6, R19.reuse, 0x1, P3 ;  /* 0x0000001306517211 */ /* 0x080fe400018f0eff */
[----:B------:R-:W-:Y:S02]  /*0b80*/  LEA.HI.X.SX32 R79, R5, R19, 0x1, P4 ;  /* 0x00000013054f7211 */ /* 0x000fe400020f0eff */
[----:B------:R-:W-:Y:S01]  /*0b90*/  LOP3.LUT R2, R17, 0x10, RZ, 0x3c, !PT ;  /* 0x0000001011027812 */ /* 0x000fe200078e3cff */
[----:B---3--:R-:W-:Y:S06]  /*0ba0*/  @P0 BRA `(.L_x_5) ;  /* 0x0000000000180947 */ /* 0x008fec0003800000 */
[----:B------:R-:W-:Y:S01]  /*0bb0*/  ELECT P1, URZ, PT ;  /* 0x0000000000ff782f */ /* 0x000fe20003820000 */
[----:B------:R-:W-:Y:S01]  /*0bc0*/  HFMA2 R4, -RZ, RZ, 0, 5.9604644775390625e-08 ;  /* 0x00000001ff047431 */ /* 0x000fe200000001ff */
[----:B------:R-:W-:Y:S01]  /*0bd0*/  UMOV UR4, 0x40 ;  /* 0x0000004000047882 */ /* 0x000fe20000000000 */
[----:B------:R-:W-:Y:S01]  /*0be0*/  UVIRTCOUNT.DEALLOC.SMPOOL 0x80 ;  /* 0x000000800000784c */ /* 0x000fe20000000000 */
[----:B------:R-:W-:-:S09]  /*0bf0*/  ULEA UR4, UR6, UR4, 0x18 ;  /* 0x0000000406047291 */ /* 0x000fd2000f8ec0ff */
[----:B------:R0:W-:Y:S03]  /*0c00*/  @P1 STS.U8 [UR4], R4 ;  /* 0x00000004ff001988 */ /* 0x0001e60008000004 */
.L_x_5:
[----:B------:R-:W-:Y:S01]  /*0c10*/  USHF.L.U32 UR4, UR18, 0x15, URZ ;  /* 0x0000001512047899 */ /* 0x000fe200080006ff */
[C---:B0-----:R-:W-:Y:S01]  /*0c20*/  LOP3.LUT R4, R17.reuse, 0x20, RZ, 0x3c, !PT ;  /* 0x0000002011047812 */ /* 0x041fe200078e3cff */
[----:B-----5:R-:W-:Y:S01]  /*0c30*/  STS.U16 [R17+UR11+0x400], R18 ;  /* 0x0004001211007988 */ /* 0x020fe2000800040b */
[C---:B------:R-:W-:Y:S01]  /*0c40*/  LOP3.LUT R5, R17.reuse, 0x30, RZ, 0x3c, !PT ;  /* 0x0000003011057812 */ /* 0x040fe200078e3cff */
[----:B------:R-:W-:Y:S01]  /*0c50*/  ULOP3.LUT UR4, UR4, 0x600000, URZ, 0xc0, !UPT ;  /* 0x0060000004047892 */ /* 0x000fe2000f8ec0ff */
[C---:B------:R-:W-:Y:S01]  /*0c60*/  LOP3.LUT R6, R17.reuse, 0x40, RZ, 0x3c, !PT ;  /* 0x0000004011067812 */ /* 0x040fe200078e3cff */
[----:B------:R0:W-:Y:S01]  /*0c70*/  STS.U16 [R17+UR11], R34 ;  /* 0x0000002211007988 */ /* 0x0001e2000800040b */
[C---:B------:R-:W-:Y:S01]  /*0c80*/  LOP3.LUT R8, R17.reuse, 0x50, RZ, 0x3c, !PT ;  /* 0x0000005011087812 */ /* 0x040fe200078e3cff */
[----:B------:R-:W-:Y:S01]  /*0c90*/  UIADD3 UR12, UPT, UPT, UR10, UR4, URZ ;  /* 0x000000040a0c7290 */ /* 0x000fe2000fffe0ff */
[----:B------:R-:W-:Y:S01]  /*0ca0*/  LOP3.LUT R19, R17, 0x60, RZ, 0x3c, !PT ;  /* 0x0000006011137812 */ /* 0x000fe200078e3cff */
[----:B------:R-:W-:Y:S01]  /*0cb0*/  STS.U16 [R2+UR11+0x80], R35 ;  /* 0x0000802302007988 */ /* 0x000fe2000800040b */
[----:B------:R-:W-:Y:S01]  /*0cc0*/  LOP3.LUT P1, RZ, R68, 0x7f, RZ, 0xc0, !PT ;  /* 0x0000007f44ff7812 */ /* 0x000fe2000782c0ff */
[----:B------:R-:W-:Y:S01]  /*0cd0*/  UMOV UR5, 0x1 ;  /* 0x0000000100057882 */ /* 0x000fe20000000000 */
[----:B------:R-:W-:-:S02]  /*0ce0*/  UIADD3 UR13, UPT, UPT, UR11, 0x2800, URZ ;  /* 0x000028000b0d7890 */ /* 0x000fc4000fffe0ff */
[----:B------:R-:W-:Y:S01]  /*0cf0*/  STS.U16 [R2+UR11+0x480], R20 ;  /* 0x0004801402007988 */ /* 0x000fe2000800040b */
[----:B------:R-:W1:Y:S01]  /*0d00*/  LDCU UR16, c[0x0][0x3f0] ;  /* 0x00007e00ff1077ac */ /* 0x000e620008000800 */
[----:B0-----:R-:W-:Y:S02]  /*0d10*/  LOP3.LUT R17, R17, 0x70, RZ, 0x3c, !PT ;  /* 0x0000007011117812 */ /* 0x001fe400078e3cff */
[----:B------:R0:W-:Y:S01]  /*0d20*/  STS.U16 [R4+UR11+0x100], R7 ;  /* 0x0001000704007988 */ /* 0x0001e2000800040b */
[----:B------:R-:W-:-:S03]  /*0d30*/  PRMT R21, RZ, 0x7610, R21 ;  /* 0x00007610ff157816 */ /* 0x000fc60000000015 */
[----:B------:R-:W-:Y:S01]  /*0d40*/  STS.U16 [R4+UR11+0x500], R22 ;  /* 0x0005001604007988 */ /* 0x000fe2000800040b */
[----:B------:R-:W-:Y:S01]  /*0d50*/  VOTEU.ALL UP0, P1 ;  /* 0x0000000000ff7886 */ /* 0x000fe20000800000 */
[----:B------:R-:W-:Y:S02]  /*0d60*/  VOTEU.ALL UP1, P1 ;  /* 0x0000000000ff7886 */ /* 0x000fe40000820000 */
[----:B------:R2:W-:Y:S01]  /*0d70*/  STS.U16 [R5+UR11+0x180], R9 ;  /* 0x0001800905007988 */ /* 0x0005e2000800040b */
[----:B0-----:R-:W-:-:S03]  /*0d80*/  PRMT R7, RZ, 0x7610, R7 ;  /* 0x00007610ff077816 */ /* 0x001fc60000000007 */
[----:B------:R0:W-:Y:S01]  /*0d90*/  STS.U16 [R5+UR11+0x580], R24 ;  /* 0x0005801805007988 */ /* 0x0001e2000800040b */
[----:B------:R-:W-:-:S04]  /*0da0*/  @!UP0 UIADD3 UR8, UPT, UPT, -UR5, 0x100000, URZ ;  /* 0x0010000005088890 */ /* 0x000fc8000fffe1ff */
[----:B------:R-:W-:Y:S02]  /*0db0*/  @!UP0 USHF.L.U32 UR9, UR8, 0xb, URZ ;  /* 0x0000000b08098899 */ /* 0x000fe400080006ff */
[----:B------:R-:W-:Y:S01]  /*0dc0*/  @!UP0 USHF.L.U32 UR8, UR8, 0x1, URZ ;  /* 0x0000000108088899 */ /* 0x000fe200080006ff */
[----:B-1----:R-:W-:Y:S01]  /*0dd0*/  ISETP.LT.AND P2, PT, RZ, UR16, PT ;  /* 0x00000010ff007c0c */ /* 0x002fe2000bf41270 */
[----:B------:R1:W-:Y:S01]  /*0de0*/  STS.U16 [R6+UR11+0x200], R11 ;  /* 0x0002000b06007988 */ /* 0x0003e2000800040b */
[----:B--2---:R-:W-:-:S03]  /*0df0*/  PRMT R9, RZ, 0x7610, R9 ;  /* 0x00007610ff097816 */ /* 0x004fc60000000009 */
[----:B------:R-:W-:Y:S01]  /*0e00*/  STS.U16 [R6+UR11+0x600], R26 ;  /* 0x0006001a06007988 */ /* 0x000fe2000800040b */
[----:B0-----:R-:W-:-:S03]  /*0e10*/  PRMT R5, RZ, 0x7610, R5 ;  /* 0x00007610ff057816 */ /* 0x001fc60000000005 */
[----:B------:R0:W-:Y:S01]  /*0e20*/  STS.U16 [R8+UR11+0x280], R13 ;  /* 0x0002800d08007988 */ /* 0x0001e2000800040b */
[----:B-1----:R-:W-:-:S03]  /*0e30*/  PRMT R11, RZ, 0x7610, R11 ;  /* 0x00007610ff0b7816 */ /* 0x002fc6000000000b */
[----:B------:R-:W-:Y:S04]  /*0e40*/  STS.U16 [R8+UR11+0x680], R28 ;  /* 0x0006801c08007988 */ /* 0x000fe8000800040b */
[----:B------:R-:W-:Y:S01]  /*0e50*/  STS.U16 [R19+UR11+0x300], R14 ;  /* 0x0003000e13007988 */ /* 0x000fe2000800040b */
[----:B0-----:R-:W-:-:S03]  /*0e60*/  PRMT R13, RZ, 0x7610, R13 ;  /* 0x00007610ff0d7816 */ /* 0x001fc6000000000d */
[----:B------:R0:W-:Y:S04]  /*0e70*/  STS.U16 [R19+UR11+0x700], R30 ;  /* 0x0007001e13007988 */ /* 0x0001e8000800040b */
[----:B------:R-:W-:Y:S04]  /*0e80*/  STS.U16 [R17+UR11+0x380], R16 ;  /* 0x0003801011007988 */ /* 0x000fe8000800040b */
[----:B------:R1:W-:Y:S01]  /*0e90*/  STS.U16 [R17+UR11+0x780], R32 ;  /* 0x0007802011007988 */ /* 0x0003e2000800040b */
[----:B0-----:R-:W-:Y:S01]  /*0ea0*/  PRMT R19, RZ, 0x7610, R19 ;  /* 0x00007610ff137816 */ /* 0x001fe20000000013 */
[----:B------:R-:W-:Y:S01]  /*0eb0*/  STTM.x16 tmem[UR12], RZ ;  /* 0x000000ff000079ed */ /* 0x000fe2000824000c */
[----:B------:R-:W0:Y:S02]  /*0ec0*/  FENCE.VIEW.ASYNC.T ;  /* 0x00000000000073c6 */ /* 0x000e240000000200 */
[----:B0-----:R-:W-:Y:S01]  /*0ed0*/  BAR.SYNC.DEFER_BLOCKING 0x0 ;  /* 0x0000000000007b1d */ /* 0x001fe20000010000 */
[----:B-1----:R-:W-:-:S05]  /*0ee0*/  PRMT R17, RZ, 0x7610, R17 ;  /* 0x00007610ff117816 */ /* 0x002fca0000000011 */
[----:B------:R-:W0:Y:S02]  /*0ef0*/  FENCE.VIEW.ASYNC.S ;  /* 0x00000000000073c6 */ /* 0x000e240000000000 */
[----:B0-----:R0:W1:Y:S02]  /*0f00*/  @!UP1 SYNCS.EXCH.64 URZ, [UR13], UR8 ;  /* 0x000000080dff95b2 */ /* 0x0010640008000100 */
[----:B-1----:R-:W-:Y:S06]  /*0f10*/  BAR.SYNC.DEFER_BLOCKING 0x0 ;  /* 0x0000000000007b1d */ /* 0x002fec0000010000 */
[----:B------:R-:W2:Y:S04]  /*0f20*/  @P2 LDG.E.U16 R5, desc[UR20][R90.64] ;  /* 0x000000145a052981 */ /* 0x000ea8000c1e1500 */
[----:B------:R-:W3:Y:S04]  /*0f30*/  @P2 LDG.E.U16 R7, desc[UR20][R88.64] ;  /* 0x0000001458072981 */ /* 0x000ee8000c1e1500 */
[----:B------:R-:W4:Y:S04]  /*0f40*/  @P2 LDG.E.U16 R9, desc[UR20][R86.64] ;  /* 0x0000001456092981 */ /* 0x000f28000c1e1500 */
[----:B------:R-:W4:Y:S04]  /*0f50*/  @P2 LDG.E.U16 R11, desc[UR20][R84.64] ;  /* 0x00000014540b2981 */ /* 0x000f28000c1e1500 */
[----:B------:R-:W4:Y:S04]  /*0f60*/  @P2 LDG.E.U16 R13, desc[UR20][R82.64] ;  /* 0x00000014520d2981 */ /* 0x000f28000c1e1500 */
[----:B------:R-:W4:Y:S04]  /*0f70*/  @P2 LDG.E.U16 R17, desc[UR20][R80.64] ;  /* 0x0000001450112981 */ /* 0x000f28000c1e1500 */
[----:B------:R-:W4:Y:S04]  /*0f80*/  @P2 LDG.E.U16 R19, desc[UR20][R78.64] ;  /* 0x000000144e132981 */ /* 0x000f28000c1e1500 */
[----:B------:R-:W4:Y:S01]  /*0f90*/  @P2 LDG.E.U16 R21, desc[UR20][R76.64] ;  /* 0x000000144c152981 */ /* 0x000f22000c1e1500 */
[----:B0-----:R-:W-:-:S04]  /*0fa0*/  @!UP0 UIADD3 UR8, UPT, UPT, -UR5, 0x100000, URZ ;  /* 0x0010000005088890 */ /* 0x001fc8000fffe1ff */
[----:B------:R-:W-:Y:S02]  /*0fb0*/  @!UP0 USHF.L.U32 UR9, UR8, 0xb, URZ ;  /* 0x0000000b08098899 */ /* 0x000fe400080006ff */
[----:B------:R-:W-:Y:S01]  /*0fc0*/  @!UP0 USHF.L.U32 UR8, UR8, 0x1, URZ ;  /* 0x0000000108088899 */ /* 0x000fe200080006ff */
[----:B------:R-:W-:Y:S01]  /*0fd0*/  VOTEU.ALL UP1, P1 ;  /* 0x0000000000ff7886 */ /* 0x000fe20000820000 */
[----:B------:R-:W-:Y:S01]  /*0fe0*/  SHF.R.S32.HI R2, RZ, 0x6, R68 ;  /* 0x00000006ff027819 */ /* 0x000fe20000011444 */
[----:B------:R-:W-:Y:S02]  /*0ff0*/  UIADD3 UR6, UPT, UPT, UR11, 0x1800, URZ ;  /* 0x000018000b067890 */ /* 0x000fe4000fffe0ff */
[----:B------:R-:W-:-:S04]  /*1000*/  @!UP0 UIADD3 UR4, UPT, UPT, -UR5, 0x100000, URZ ;  /* 0x0010000005048890 */ /* 0x000fc8000fffe1ff */
[----:B------:R-:W-:Y:S02]  /*1010*/  @!UP0 USHF.L.U32 UR5, UR4, 0xb, URZ ;  /* 0x0000000b04058899 */ /* 0x000fe400080006ff */
[----:B------:R-:W-:Y:S02]  /*1020*/  @!UP0 USHF.L.U32 UR4, UR4, 0x1, URZ ;  /* 0x0000000104048899 */ /* 0x000fe400080006ff */
[----:B------:R-:W-:Y:S01]  /*1030*/  UIADD3 UR27, UPT, UPT, UR10, 0x10, URZ ;  /* 0x000000100a1b7890 */ /* 0x000fe2000fffe0ff */
[----:B------:R-:W-:Y:S02]  /*1040*/  SGXT R2, R2, 0x1 ;  /* 0x000000010202781a */ /* 0x000fe40000000200 */
[----:B------:R-:W-:Y:S02]  /*1050*/  ISETP.EQ.U32.AND P3, PT, RZ, UR18, P2 ;  /* 0x00000012ff007c0c */ /* 0x000fe40009762070 */
[----:B------:R-:W-:Y:S01]  /*1060*/  LOP3.LUT R2, R15, 0x90, R2, 0x78, !PT ;  /* 0x000000900f027812 */ /* 0x000fe200078e7802 */
[----:B------:R0:W1:Y:S01]  /*1070*/  @!UP1 SYNCS.EXCH.64 URZ, [UR11+0x2808], UR8 ;  /* 0x002808080bff95b2 */ /* 0x0000620008000100 */
[----:B------:R-:W-:-:S03]  /*1080*/  VOTEU.ALL UP1, P1 ;  /* 0x0000000000ff7886 */ /* 0x000fc60000820000 */
[----:B--2---:R0:W-:Y:S04]  /*1090*/  STS.U16 [R2+UR11+0x1000], R5 ;  /* 0x0010000502007988 */ /* 0x0041e8000800040b */
[----:B---3--:R0:W-:Y:S04]  /*10a0*/  STS.U16 [R2+UR11+0x1100], R7 ;  /* 0x0011000702007988 */ /* 0x0081e8000800040b */
[----:B----4-:R0:W-:Y:S04]  /*10b0*/  STS.U16 [R2+UR11+0x1200], R9 ;  /* 0x0012000902007988 */ /* 0x0101e8000800040b */
[----:B------:R0:W-:Y:S04]  /*10c0*/  STS.U16 [R2+UR11+0x1300], R11 ;  /* 0x0013000b02007988 */ /* 0x0001e8000800040b */
[----:B------:R0:W-:Y:S04]  /*10d0*/  STS.U16 [R2+UR11+0x1400], R13 ;  /* 0x0014000d02007988 */ /* 0x0001e8000800040b */
[----:B------:R0:W-:Y:S04]  /*10e0*/  STS.U16 [R2+UR11+0x1500], R17 ;  /* 0x0015001102007988 */ /* 0x0001e8000800040b */
[----:B------:R0:W-:Y:S04]  /*10f0*/  STS.U16 [R2+UR11+0x1600], R19 ;  /* 0x0016001302007988 */ /* 0x0001e8000800040b */
[----:B------:R0:W-:Y:S01]  /*1100*/  STS.U16 [R2+UR11+0x1700], R21 ;  /* 0x0017001502007988 */ /* 0x0001e2000800040b */
[----:B-1----:R1:W-:Y:S06]  /*1110*/  MEMBAR.ALL.CTA ;  /* 0x0000000000007992 */ /* 0x0023ec0000008000 */
[----:B-1----:R-:W-:Y:S04]  /*1120*/  FENCE.VIEW.ASYNC.S ;  /* 0x00000000000073c6 */ /* 0x002fe80000000000 */
[----:B------:R-:W1:Y:S02]  /*1130*/  FENCE.VIEW.ASYNC.S ;  /* 0x00000000000073c6 */ /* 0x000e640000000000 */
[----:B-1----:R0:W1:Y:S02]  /*1140*/  @!UP1 SYNCS.EXCH.64 URZ, [UR11+0x1800], UR4 ;  /* 0x001800040bff95b2 */ /* 0x0020640008000100 */
[----:B-1----:R-:W-:Y:S06]  /*1150*/  BAR.SYNC.DEFER_BLOCKING 0x0 ;  /* 0x0000000000007b1d */ /* 0x002fec0000010000 */
[----:B0-----:R-:W-:Y:S05]  /*1160*/  @!P3 BRA `(.L_x_6) ;  /* 0x000000000040b947 */ /* 0x001fea0003800000 */
[----:B------:R-:W-:Y:S02]  /*1170*/  USHF.R.U32.HI UR8, URZ, 0x4, UR11 ;  /* 0x00000004ff087899 */ /* 0x000fe4000801160b */
[----:B------:R-:W-:Y:S02]  /*1180*/  UIADD3 UR4, UPT, UPT, UR11, 0x1000, URZ ;  /* 0x000010000b047890 */ /* 0x000fe4000fffe0ff */
[----:B------:R-:W-:Y:S02]  /*1190*/  USGXT.U32 UR8, UR8, 0xe ;  /* 0x0000000e0808789a */ /* 0x000fe40008000000 */
[----:B------:R-:W-:Y:S02]  /*11a0*/  USHF.R.U32.HI UR4, URZ, 0x4, UR4 ;  /* 0x00000004ff047899 */ /* 0x000fe40008011604 */
[----:B------:R-:W-:Y:S02]  /*11b0*/  ULOP3.LUT UR8, UR8, 0x800000, URZ, 0xfc, !UPT ;  /* 0x0080000008087892 */ /* 0x000fe4000f8efcff */
[----:B------:R-:W-:Y:S01]  /*11c0*/  USGXT.U32 UR14, UR4, 0xe ;  /* 0x0000000e040e789a */ /* 0x000fe20008000000 */
[----:B------:R-:W-:-:S02]  /*11d0*/  UMOV UR5, URZ ;  /* 0x000000ff00057c82 */ /* 0x000fc40008000000 */
[----:B------:R-:W-:Y:S01]  /*11e0*/  UMOV UR4, UR6 ;  /* 0x0000000600047c82 */ /* 0x000fe20008000000 */
[----:B------:R-:W-:Y:S01]  /*11f0*/  UMOV UR22, 0x0 ;  /* 0x0000000000167882 */ /* 0x000fe20000000000 */
[----:B------:R-:W-:Y:S01]  /*1200*/  UMOV UR23, 0x8108490 ;  /* 0x0810849000177882 */ /* 0x000fe20000000000 */
[----:B------:R-:W-:Y:S01]  /*1210*/  UMOV UR9, 0x40004040 ;  /* 0x4000404000097882 */ /* 0x000fe20000000000 */
[----:B------:R-:W-:Y:S01]  /*1220*/  UMOV UR15, 0xc0004010 ;  /* 0xc0004010000f7882 */ /* 0x000fe20000000000 */
[----:B------:R-:W-:Y:S01]  /*1230*/  UMOV UR4, UR4 ;  /* 0x0000000400047c82 */ /* 0x000fe20008000000 */
[----:B------:R0:W-:Y:S01]  /*1240*/  UTCHMMA gdesc[UR8], gdesc[UR14], tmem[UR27], tmem[UR22], idesc[UR23], !UPT ;  /* 0x00ff160e080075ea */ /* 0x0001e2000f80001b */
[----:B------:R0:W-:Y:S01]  /*1250*/  UTCBAR [UR4], URZ ;  /* 0x000000ff040073e9 */ /* 0x0001e200080000ff */
[----:B------:R-:W-:Y:S02]  /*1260*/  NOP ;  /* 0x0000000000007918 */ /* 0x000fe40000000000 */
.L_x_6:
[----:B------:R-:W-:Y:S05]  /*1270*/  @!P2 BRA `(.L_x_7) ;  /* 0x000000000008a947 */ /* 0x000fea0003800000 */
[----:B------:R-:W1:Y:S02]  /*1280*/  SYNCS.PHASECHK.TRANS64.TRYWAIT P4, [UR11+0x1800], RZ ;  /* 0x001800ffff0075a7 */ /* 0x000e64000808110b */
[----:B-1----:R-:W-:Y:S05]  /*1290*/  @!P4 BRA `(.L_x_8) ;  /* 0x0000005000a8c947 */ /* 0x002fea0003800000 */
.L_x_7:
[----:B------:R-:W-:Y:S01]  /*12a0*/  BAR.SYNC.DEFER_BLOCKING 0x0 ;  /* 0x0000000000007b1d */ /* 0x000fe20000010000 */
[----:B------:R-:W-:Y:S02]  /*12b0*/  SHF.R.U32.HI R68, RZ, 0x6, R68 ;  /* 0x00000006ff447819 */ /* 0x000fe40000011644 */
[----:B------:R-:W-:Y:S02]  /*12c0*/  PRMT R115, RZ, 0x7610, R115 ;  /* 0x00007610ff737816 */ /* 0x000fe40000000073 */
[----:B------:R-:W-:Y:S01]  /*12d0*/  PRMT R113, RZ, 0x7610, R113 ;  /* 0x00007610ff717816 */ /* 0x000fe20000000071 */
[----:B0-----:R-:W0:Y:S01]  /*12e0*/  LDCU UR14, c[0x0][0x3a8] ;  /* 0x00007500ff0e77ac */ /* 0x001e220008000800 */
[----:B------:R-:W-:Y:S01]  /*12f0*/  PRMT R111, RZ, 0x7610, R111 ;  /* 0x00007610ff6f7816 */ /* 0x000fe2000000006f */
[----:B------:R-:W0:Y:S01]  /*1300*/  LDTM.x64 R4, tmem[UR12+0x10] ;  /* 0x0000100c000479ee */ /* 0x000e220008340000 */
[----:B------:R-:W-:Y:S01]  /*1310*/  PRMT R109, RZ, 0x7610, R109 ;  /* 0x00007610ff6d7816 */ /* 0x000fe2000000006d */
[----:B------:R-:W1:Y:S01]  /*1320*/  LDCU.64 UR8, c[0x0][0x3d0] ;  /* 0x00007a00ff0877ac */ /* 0x000e620008000a00 */
[----:B------:R-:W2:Y:S01]  /*1330*/  @!P1 SYNCS.CCTL.IV [UR11+0x1800] ;  /* 0x00180000ff0099b1 */ /* 0x000ea2000800000b */
[----:B------:R-:W-:Y:S01]  /*1340*/  NOP ;  /* 0x0000000000007918 */ /* 0x000fe20000000000 */
[----:B-1----:R-:W-:Y:S01]  /*1350*/  UIMAD UR8, UR7, UR8, URZ ;  /* 0x00000008070872a4 */ /* 0x002fe2000f8e02ff */
[----:B------:R-:W-:-:S02]  /*1360*/  IMAD R70, R70, UR9, RZ ;  /* 0x0000000946467c24 */ /* 0x000fc4000f8e02ff */
[----:B0-----:R-:W-:Y:S01]  /*1370*/  FMUL R69, R4, UR14 ;  /* 0x0000000e04457c20 */ /* 0x001fe20008400000 */
[----:B------:R-:W-:Y:S01]  /*1380*/  FMUL R72, R5, UR14 ;  /* 0x0000000e05487c20 */ /* 0x000fe20008400000 */
[----:B------:R-:W-:Y:S01]  /*1390*/  FMUL R71, R6, UR14 ;  /* 0x0000000e06477c20 */ /* 0x000fe20008400000 */
[----:B------:R-:W-:Y:S01]  /*13a0*/  FMUL R73, R7, UR14 ;  /* 0x0000000e07497c20 */ /* 0x000fe20008400000 */
[----:B------:R-:W-:Y:S01]  /*13b0*/  FMUL R74, R8, UR14 ;  /* 0x0000000e084a7c20 */ /* 0x000fe20008400000 */
[----:B------:R-:W-:Y:S01]  /*13c0*/  FMUL R75, R48, UR14 ;  /* 0x0000000e304b7c20 */ /* 0x000fe20008400000 */
[----:B------:R-:W-:Y:S01]  /*13d0*/  USHF.L.U32 UR4, UR8, 0x1, URZ ;  /* 0x0000000108047899 */ /* 0x000fe200080006ff */
[----:B------:R-:W-:Y:S01]  /*13e0*/  FMNMX3 R71, R69, R72, R71, !PT ;  /* 0x0000004845477276 */ /* 0x000fe20007800047 */
[----:B------:R-:W-:Y:S01]  /*13f0*/  FMUL R69, R9, UR14 ;  /* 0x0000000e09457c20 */ /* 0x000fe20008400000 */
[----:B------:R-:W-:Y:S02]  /*1400*/  FMUL R72, R10, UR14 ;  /* 0x0000000e0a487c20 */ /* 0x000fe40008400000 */
[----:B------:R-:W-:Y:S01]  /*1410*/  FMNMX3 R73, R71, R73, R74, !PT ;  /* 0x0000004947497276 */ /* 0x000fe2000780004a */
[----:B------:R-:W-:Y:S01]  /*1420*/  FMUL R71, R11, UR14 ;  /* 0x0000000e0b477c20 */ /* 0x000fe20008400000 */
[----:B------:R-:W-:-:S02]  /*1430*/  FMUL R74, R12, UR14 ;  /* 0x0000000e0c4a7c20 */ /* 0x000fc40008400000 */
[----:B------:R-:W-:Y:S01]  /*1440*/  FMNMX3 R73, R73, R69, R72, !PT ;  /* 0x0000004549497276 */ /* 0x000fe20007800048 */
[----:B------:R-:W-:Y:S01]  /*1450*/  FMUL R69, R13, UR14 ;  /* 0x0000000e0d457c20 */ /* 0x000fe20008400000 */
[----:B------:R-:W-:Y:S02]  /*1460*/  FMUL R72, R14, UR14 ;  /* 0x0000000e0e487c20 */ /* 0x000fe40008400000 */
        /* <DEDUP_REMOVED lines=49> */
[----:B------:R-:W-:-:S03]  /*1780*/  FMUL R74, R47, UR14 ;  /* 0x0000000e2f4a7c20 */ /* 0x000fc60008400000 */
[----:B------:R-:W-:Y:S01]  /*1790*/  FMNMX3 R71, R69, R72, R73, !PT ;  /* 0x0000004845477276 */ /* 0x000fe20007800049 */
[----:B------:R-:W-:Y:S01]  /*17a0*/  FMUL R69, R49, UR14 ;  /* 0x0000000e31457c20 */ /* 0x000fe20008400000 */
[----:B------:R-:W-:Y:S02]  /*17b0*/  FMUL R72, R50, UR14 ;  /* 0x0000000e32487c20 */ /* 0x000fe40008400000 */
[----:B------:R-:W-:Y:S01]  /*17c0*/  FMNMX3 R73, R71, R74, R75, !PT ;  /* 0x0000004a47497276 */ /* 0x000fe2000780004b */
[----:B------:R-:W-:Y:S01]  /*17d0*/  FMUL R71, R51, UR14 ;  /* 0x0000000e33477c20 */ /* 0x000fe20008400000 */
[----:B------:R-:W-:Y:S01]  /*17e0*/  FMUL R74, R52, UR14 ;  /* 0x0000000e344a7c20 */ /* 0x000fe20008400000 */
[C---:B------:R-:W-:Y:S01]  /*17f0*/  SHF.L.U32 R75, R70.reuse, 0x1, RZ ;  /* 0x00000001464b7819 */ /* 0x040fe200000006ff */
[----:B------:R-:W-:Y:S01]  /*1800*/  IMAD.HI R70, R70, 0x2, RZ ;  /* 0x0000000246467827 */ /* 0x000fe200078e02ff */
[----:B------:R-:W-:-:S03]  /*1810*/  FMNMX3 R73, R73, R69, R72, !PT ;  /* 0x0000004549497276 */ /* 0x000fc60007800048 */
[----:B------:R-:W-:Y:S01]  /*1820*/  FMUL R69, R53, UR14 ;  /* 0x0000000e35457c20 */ /* 0x000fe20008400000 */
[----:B------:R-:W-:Y:S01]  /*1830*/  FMUL R72, R54, UR14 ;  /* 0x0000000e36487c20 */ /* 0x000fe20008400000 */
        /* <DEDUP_REMOVED lines=20> */
[----:B------:R-:W0:Y:S02]  /*1980*/  LDC R74, c[0x0][0x3d8] ;  /* 0x0000f600ff4a7b82 */ /* 0x000e240000000800 */
[----:B------:R-:W-:-:S04]  /*1990*/  FMNMX3 R72, R73, R69, R72, !PT ;  /* 0x0000004549487276 */ /* 0x000fc80007800048 */
[----:B------:R-:W-:Y:S02]  /*19a0*/  FMNMX3 R71, R72, -INF , R71, !PT ;  /* 0xff80000048477876 */ /* 0x000fe40007800047 */
[----:B------:R-:W1:Y:S03]  /*19b0*/  LDC.64 R72, c[0x0][0x390] ;  /* 0x0000e400ff487b82 */ /* 0x000e660000000a00 */
[--C-:B------:R-:W-:Y:S01]  /*19c0*/  FFMA R5, R5, UR14, -R71.reuse ;  /* 0x0000000e05057c23 */ /* 0x100fe20008000847 */
[--C-:B------:R-:W-:Y:S01]  /*19d0*/  FFMA R6, R6, UR14, -R71.reuse ;  /* 0x0000000e06067c23 */ /* 0x100fe20008000847 */
[--C-:B------:R-:W-:Y:S01]  /*19e0*/  FFMA R7, R7, UR14, -R71.reuse ;  /* 0x0000000e07077c23 */ /* 0x100fe20008000847 */
[--C-:B------:R-:W-:Y:S01]  /*19f0*/  FFMA R8, R8, UR14, -R71.reuse ;  /* 0x0000000e08087c23 */ /* 0x100fe20008000847 */
[----:B------:R-:W-:Y:S01]  /*1a00*/  FMUL R69, R5, 1.4426950216293334961 ;  /* 0x3fb8aa3b05457820 */ /* 0x000fe20000400000 */
        /* <DEDUP_REMOVED lines=18> */
[----:B------:R-:W-:Y:S01]  /*1b30*/  FMUL R14, R15, 1.4426950216293334961 ;  /* 0x3fb8aa3b0f0e7820 */ /* 0x000fe20000400000 */
[----:B------:R-:W-:Y:S01]  /*1b40*/  FMUL R15, R16, 1.4426950216293334961 ;  /* 0x3fb8aa3b100f7820 */ /* 0x000fe20000400000 */
[----:B------:R-:W-:Y:S01]  /*1b50*/  FMUL R16, R17, 1.4426950216293334961 ;  /* 0x3fb8aa3b11107820 */ /* 0x000fe20000400000 */
[----:B------:R-:W-:Y:S01]  /*1b60*/  SGXT.U32 R17, R68, 0x1 ;  /* 0x000000014411781a */ /* 0x000fe20000000000 */
[--C-:B------:R-:W-:Y:S01]  /*1b70*/  FFMA R18, R18, UR14, -R71.reuse ;  /* 0x0000000e12127c23 */ /* 0x100fe20008000847 */
[----:B-1----:R-:W-:Y:S01]  /*1b80*/  IADD3 R72, P4, P5, R75, UR4, R72 ;  /* 0x000000044b487c10 */ /* 0x002fe2000fd9e048 */
[----:B------:R-:W-:Y:S01]  /*1b90*/  UIMAD.WIDE UR4, UR8, 0x2, URZ ;  /* 0x00000002080478a5 */ /* 0x000fe2000f8e02ff */
[----:B------:R-:W-:Y:S01]  /*1ba0*/  FFMA R20, R20, UR14, -R71 ;  /* 0x0000000e14147c23 */ /* 0x000fe20008000847 */
[----:B0-----:R-:W-:-:S02]  /*1bb0*/  IMAD R75, R17, R74, RZ ;  /* 0x0000004a114b7224 */ /* 0x001fc400078e02ff */
[----:B------:R-:W-:Y:S01]  /*1bc0*/  FMUL R68, R18, 1.4426950216293334961 ;  /* 0x3fb8aa3b12447820 */ /* 0x000fe20000400000 */
[--C-:B------:R-:W-:Y:S01]  /*1bd0*/  FFMA R18, R19, UR14, -R71.reuse ;  /* 0x0000000e13127c23 */ /* 0x100fe20008000847 */
[----:B------:R-:W-:Y:S01]  /*1be0*/  FFMA R22, R22, UR14, -R71 ;  /* 0x0000000e16167c23 */ /* 0x000fe20008000847 */
[----:B------:R-:W-:Y:S01]  /*1bf0*/  IADD3.X R70, PT, PT, R70, UR5, R73, P4, P5 ;  /* 0x0000000546467c10 */ /* 0x000fe2000a7ea449 */
[--C-:B------:R-:W-:Y:S01]  /*1c00*/  FFMA R23, R23, UR14, -R71.reuse ;  /* 0x0000000e17177c23 */ /* 0x100fe20008000847 */
[----:B------:R-:W-:Y:S01]  /*1c10*/  LEA R19, R74, R75, 0x1 ;  /* 0x0000004b4a137211 */ /* 0x000fe200078e08ff */
[--C-:B------:R-:W-:Y:S01]  /*1c20*/  FFMA R4, R4, UR14, -R71.reuse ;  /* 0x0000000e04047c23 */ /* 0x100fe20008000847 */
[-C--:B------:R-:W-:Y:S01]  /*1c30*/  LEA R96, P4, R75, R72.reuse, 0x1 ;  /* 0x000000484b607211 */ /* 0x080fe200078808ff */
[--C-:B------:R-:W-:Y:S01]  /*1c40*/  FFMA R24, R24, UR14, -R71.reuse ;  /* 0x0000000e18187c23 */ /* 0x100fe20008000847 */
[----:B------:R-:W-:Y:S01]  /*1c50*/  LEA R73, R74, R19, 0x1 ;  /* 0x000000134a497211 */ /* 0x000fe200078e08ff */
[--C-:B------:R-:W-:Y:S01]  /*1c60*/  FFMA R25, R25, UR14, -R71.reuse ;  /* 0x0000000e19197c23 */ /* 0x100fe20008000847 */
[----:B------:R-:W-:Y:S01]  /*1c70*/  LEA R94, P5, R19, R72, 0x1 ;  /* 0x00000048135e7211 */ /* 0x000fe200078a08ff */
[--C-:B------:R-:W-:Y:S01]  /*1c80*/  FFMA R26, R26, UR14, -R71.reuse ;  /* 0x0000000e1a1a7c23 */ /* 0x100fe20008000847 */
[-C--:B------:R-:W-:Y:S01]  /*1c90*/  LEA.HI.X.SX32 R97, R75, R70.reuse, 0x1, P4 ;  /* 0x000000464b617211 */ /* 0x080fe200020f0eff */
[--C-:B------:R-:W-:Y:S01]  /*1ca0*/  FFMA R27, R27, UR14, -R71.reuse ;  /* 0x0000000e1b1b7c23 */ /* 0x100fe20008000847 */
[----:B------:R-:W-:Y:S01]  /*1cb0*/  LEA R75, R74, R73, 0x1 ;  /* 0x000000494a4b7211 */ /* 0x000fe200078e08ff */
[----:B------:R-:W-:Y:S01]  /*1cc0*/  FMUL R4, R4, 1.4426950216293334961 ;  /* 0x3fb8aa3b04047820 */ /* 0x000fe20000400000 */
[----:B------:R-:W-:Y:S01]  /*1cd0*/  LEA.HI.X.SX32 R95, R19, R70, 0x1, P5 ;  /* 0x00000046135f7211 */ /* 0x000fe200028f0eff */
[----:B------:R-:W-:Y:S01]  /*1ce0*/  FMUL R19, R20, 1.4426950216293334961 ;  /* 0x3fb8aa3b14137820 */ /* 0x000fe20000400000 */
[--C-:B------:R-:W-:Y:S01]  /*1cf0*/  FFMA R20, R21, UR14, -R71.reuse ;  /* 0x0000000e15147c23 */ /* 0x100fe20008000847 */
[----:B------:R-:W-:Y:S01]  /*1d00*/  LEA R21, R74, R75, 0x1 ;  /* 0x0000004b4a157211 */ /* 0x000fe200078e08ff */
[--C-:B------:R-:W-:Y:S01]  /*1d10*/  FFMA R28, R28, UR14, -R71.reuse ;  /* 0x0000000e1c1c7c23 */ /* 0x100fe20008000847 */
[-C--:B------:R-:W-:Y:S01]  /*1d20*/  LEA R92, P4, R73, R72.reuse, 0x1 ;  /* 0x00000048495c7211 */ /* 0x080fe200078808ff */
[--C-:B------:R-:W-:Y:S01]  /*1d30*/  FFMA R29, R29, UR14, -R71.reuse ;  /* 0x0000000e1d1d7c23 */ /* 0x100fe20008000847 */
[----:B------:R-:W-:Y:S01]  /*1d40*/  LEA R100, P5, R21, R72, 0x1 ;  /* 0x0000004815647211 */ /* 0x000fe200078a08ff */
[--C-:B------:R-:W-:Y:S01]  /*1d50*/  FFMA R30, R30, UR14, -R71.reuse ;  /* 0x0000000e1e1e7c23 */ /* 0x100fe20008000847 */
[-C--:B------:R-:W-:Y:S01]  /*1d60*/  LEA.HI.X.SX32 R93, R73, R70.reuse, 0x1, P4 ;  /* 0x00000046495d7211 */ /* 0x080fe200020f0eff */
[--C-:B------:R-:W-:Y:S01]  /*1d70*/  FFMA R31, R31, UR14, -R71.reuse ;  /* 0x0000000e1f1f7c23 */ /* 0x100fe20008000847 */
[----:B------:R-:W-:Y:S01]  /*1d80*/  LEA R73, R74, R21, 0x1 ;  /* 0x000000154a497211 */ /* 0x000fe200078e08ff */
[--C-:B------:R-:W-:Y:S01]  /*1d90*/  FFMA R32, R32, UR14, -R71.reuse ;  /* 0x0000000e20207c23 */ /* 0x100fe20008000847 */
[----:B------:R-:W-:Y:S01]  /*1da0*/  LEA.HI.X.SX32 R101, R21, R70, 0x1, P5 ;  /* 0x0000004615657211 */ /* 0x000fe200028f0eff */
[----:B------:R-:W-:Y:S01]  /*1db0*/  FMUL R21, R22, 1.4426950216293334961 ;  /* 0x3fb8aa3b16157820 */ /* 0x000fe20000400000 */
[----:B------:R-:W-:Y:S01]  /*1dc0*/  FMUL R22, R23, 1.4426950216293334961 ;  /* 0x3fb8aa3b17167820 */ /* 0x000fe20000400000 */
[----:B------:R-:W-:Y:S01]  /*1dd0*/  FMUL R23, R24, 1.4426950216293334961 ;  /* 0x3fb8aa3b18177820 */ /* 0x000fe20000400000 */
[----:B------:R-:W-:Y:S01]  /*1de0*/  FMUL R24, R25, 1.4426950216293334961 ;  /* 0x3fb8aa3b19187820 */ /* 0x000fe20000400000 */
[----:B------:R-:W-:Y:S01]  /*1df0*/  FMUL R25, R26, 1.4426950216293334961 ;  /* 0x3fb8aa3b1a197820 */ /* 0x000fe20000400000 */
[----:B------:R-:W-:Y:S01]  /*1e00*/  LEA R102, P4, R75, R72, 0x1 ;  /* 0x000000484b667211 */ /* 0x000fe200078808ff */
[----:B------:R-:W-:Y:S01]  /*1e10*/  FMUL R26, R27, 1.4426950216293334961 ;  /* 0x3fb8aa3b1b1a7820 */ /* 0x000fe20000400000 */
[----:B------:R-:W-:Y:S01]  /*1e20*/  FMUL R27, R28, 1.4426950216293334961 ;  /* 0x3fb8aa3b1c1b7820 */ /* 0x000fe20000400000 */
[----:B------:R-:W-:Y:S01]  /*1e30*/  FMUL R28, R29, 1.4426950216293334961 ;  /* 0x3fb8aa3b1d1c7820 */ /* 0x000fe20000400000 */
[--C-:B------:R-:W-:Y:S01]  /*1e40*/  FFMA R33, R33, UR14, -R71.reuse ;  /* 0x0000000e21217c23 */ /* 0x100fe20008000847 */
[----:B------:R-:W-:Y:S01]  /*1e50*/  MUFU.EX2 R4, R4 ;  /* 0x0000000400047308 */ /* 0x000fe20000000800 */
[----:B------:R-:W-:Y:S01]  /*1e60*/  FMUL R29, R30, 1.4426950216293334961 ;  /* 0x3fb8aa3b1e1d7820 */ /* 0x000fe20000400000 */
[--C-:B------:R-:W-:Y:S01]  /*1e70*/  FFMA R34, R34, UR14, -R71.reuse ;  /* 0x0000000e22227c23 */ /* 0x100fe20008000847 */
[----:B------:R-:W-:Y:S01]  /*1e80*/  LEA.HI.X.SX32 R103, R75, R70, 0x1, P4 ;  /* 0x000000464b677211 */ /* 0x000fe200020f0eff */
[----:B------:R-:W-:Y:S01]  /*1e90*/  FMUL R30, R31, 1.4426950216293334961 ;  /* 0x3fb8aa3b1f1e7820 */ /* 0x000fe20000400000 */
[----:B------:R-:W-:Y:S01]  /*1ea0*/  FFMA R35, R35, UR14, -R71 ;  /* 0x0000000e23237c23 */ /* 0x000fe20008000847 */
[----:B------:R-:W-:-:S02]  /*1eb0*/  LEA R75, R74, R73, 0x1 ;  /* 0x000000494a4b7211 */ /* 0x000fc400078e08ff */
[----:B------:R-:W0:Y:S01]  /*1ec0*/  MUFU.EX2 R69, R69 ;  /* 0x0000004500457308 */ /* 0x000e220000000800 */
[----:B------:R-:W-:Y:S01]  /*1ed0*/  FMUL R31, R32, 1.4426950216293334961 ;  /* 0x3fb8aa3b201f7820 */ /* 0x000fe20000400000 */
[--C-:B------:R-:W-:Y:S01]  /*1ee0*/  FFMA R36, R36, UR14, -R71.reuse ;  /* 0x0000000e24247c23 */ /* 0x100fe20008000847 */
[----:B------:R-:W-:Y:S01]  /*1ef0*/  FMUL R32, R33, 1.4426950216293334961 ;  /* 0x3fb8aa3b21207820 */ /* 0x000fe20000400000 */
[----:B------:R-:W-:Y:S01]  /*1f00*/  FMUL R33, R34, 1.4426950216293334961 ;  /* 0x3fb8aa3b22217820 */ /* 0x000fe20000400000 */
[----:B------:R-:W-:Y:S01]  /*1f10*/  FMUL R34, R35, 1.4426950216293334961 ;  /* 0x3fb8aa3b23227820 */ /* 0x000fe20000400000 */
[----:B------:R-:W-:Y:S02]  /*1f20*/  LEA R105, R74, R75, 0x1 ;  /* 0x0000004b4a697211 */ /* 0x000fe400078e08ff */
[----:B------:R-:W1:Y:S01]  /*1f30*/  MUFU.EX2 R5, R5 ;  /* 0x0000000500057308 */ /* 0x000e620000000800 */
[----:B------:R-:W-:Y:S01]  /*1f40*/  FMUL R35, R36, 1.4426950216293334961 ;  /* 0x3fb8aa3b24237820 */ /* 0x000fe20000400000 */
[--C-:B------:R-:W-:Y:S01]  /*1f50*/  FFMA R37, R37, UR14, -R71.reuse ;  /* 0x0000000e25257c23 */ /* 0x100fe20008000847 */
[--C-:B------:R-:W-:Y:S01]  /*1f60*/  FFMA R36, R38, UR14, -R71.reuse ;  /* 0x0000000e26247c23 */ /* 0x100fe20008000847 */
[-C--:B------:R-:W-:Y:S01]  /*1f70*/  LEA R98, P4, R73, R72.reuse, 0x1 ;  /* 0x0000004849627211 */ /* 0x080fe200078808ff */
[--C-:B------:R-:W-:Y:S01]  /*1f80*/  FFMA R39, R39, UR14, -R71.reuse ;  /* 0x0000000e27277c23 */ /* 0x100fe20008000847 */
[-C--:B------:R-:W-:Y:S01]  /*1f90*/  LEA R106, P5, R75, R72.reuse, 0x1 ;  /* 0x000000484b6a7211 */ /* 0x080fe200078a08ff */
[--C-:B------:R-:W-:Y:S01]  /*1fa0*/  FFMA R41, R41, UR14, -R71.reuse ;  /* 0x0000000e29297c23 */ /* 0x100fe20008000847 */
[----:B------:R-:W3:Y:S01]  /*1fb0*/  MUFU.EX2 R6, R6 ;  /* 0x0000000600067308 */ /* 0x000ee20000000800 */
[----:B------:R-:W-:Y:S01]  /*1fc0*/  LEA R104, P6, R105, R72, 0x1 ;  /* 0x0000004869687211 */ /* 0x000fe200078c08ff */
[--C-:B------:R-:W-:Y:S01]  /*1fd0*/  FFMA R43, R43, UR14, -R71.reuse ;  /* 0x0000000e2b2b7c23 */ /* 0x100fe20008000847 */
[-C--:B------:R-:W-:Y:S01]  /*1fe0*/  LEA.HI.X.SX32 R99, R73, R70.reuse, 0x1, P4 ;  /* 0x0000004649637211 */ /* 0x080fe200020f0eff */
[----:B------:R-:W-:Y:S01]  /*1ff0*/  FMUL R18, R18, 1.4426950216293334961 ;  /* 0x3fb8aa3b12127820 */ /* 0x000fe20000400000 */
[-C--:B------:R-:W-:Y:S01]  /*2000*/  LEA.HI.X.SX32 R107, R75, R70.reuse, 0x1, P5 ;  /* 0x000000464b6b7211 */ /* 0x080fe200028f0eff */
[----:B------:R-:W-:Y:S01]  /*2010*/  FMUL R20, R20, 1.4426950216293334961 ;  /* 0x3fb8aa3b14147820 */ /* 0x000fe20000400000 */
[----:B------:R-:W-:Y:S01]  /*2020*/  LEA.HI.X.SX32 R105, R105, R70, 0x1, P6 ;  /* 0x0000004669697211 */ /* 0x000fe200030f0eff */
[----:B------:R4:W-:Y:S01]  /*2030*/  MUFU.EX2 R17, R68 ;  /* 0x0000004400117308 */ /* 0x0009e20000000800 */
[----:B------:R-:W-:Y:S01]  /*2040*/  FMUL R70, R39, 1.4426950216293334961 ;  /* 0x3fb8aa3b27467820 */ /* 0x000fe20000400000 */
[--C-:B------:R-:W-:Y:S01]  /*2050*/  FFMA R45, R45, UR14, -R71.reuse ;  /* 0x0000000e2d2d7c23 */ /* 0x100fe20008000847 */
[--C-:B------:R-:W-:Y:S01]  /*2060*/  FFMA R47, R47, UR14, -R71.reuse ;  /* 0x0000000e2f2f7c23 */ /* 0x100fe20008000847 */
[--C-:B------:R-:W-:Y:S01]  /*2070*/  FFMA R49, R49, UR14, -R71.reuse ;  /* 0x0000000e31317c23 */ /* 0x100fe20008000847 */
[--C-:B------:R-:W-:Y:S01]  /*2080*/  FFMA R51, R51, UR14, -R71.reuse ;  /* 0x0000000e33337c23 */ /* 0x100fe20008000847 */
[--C-:B------:R-:W-:Y:S01]  /*2090*/  FFMA R53, R53, UR14, -R71.reuse ;  /* 0x0000000e35357c23 */ /* 0x100fe20008000847 */
[--C-:B------:R-:W-:Y:S01]  /*20a0*/  FFMA R55, R55, UR14, -R71.reuse ;  /* 0x0000000e37377c23 */ /* 0x100fe20008000847 */
[----:B------:R-:W2:Y:S01]  /*20b0*/  MUFU.EX2 R7, R7 ;  /* 0x0000000700077308 */ /* 0x000ea20000000800 */
[----:B----4-:R-:W-:Y:S01]  /*20c0*/  FMUL R68, R37, 1.4426950216293334961 ;  /* 0x3fb8aa3b25447820 */ /* 0x010fe20000400000 */
[----:B------:R-:W-:Y:S01]  /*20d0*/  FMUL R37, R36, 1.4426950216293334961 ;  /* 0x3fb8aa3b24257820 */ /* 0x000fe20000400000 */
[--C-:B------:R-:W-:Y:S01]  /*20e0*/  FFMA R36, R40, UR14, -R71.reuse ;  /* 0x0000000e28247c23 */ /* 0x100fe20008000847 */
[--C-:B------:R-:W-:Y:S01]  /*20f0*/  FFMA R56, R56, UR14, -R71.reuse ;  /* 0x0000000e38387c23 */ /* 0x100fe20008000847 */
[--C-:B------:R-:W-:Y:S01]  /*2100*/  FFMA R57, R57, UR14, -R71.reuse ;  /* 0x0000000e39397c23 */ /* 0x100fe20008000847 */
[----:B------:R-:W-:Y:S01]  /*2110*/  FFMA R60, R60, UR14, -R71 ;  /* 0x0000000e3c3c7c23 */ /* 0x000fe20008000847 */
[----:B------:R-:W-:Y:S01]  /*2120*/  FMUL R39, R36, 1.4426950216293334961 ;  /* 0x3fb8aa3b24277820 */ /* 0x000fe20000400000 */
[----:B------:R-:W4:Y:S01]  /*2130*/  MUFU.EX2 R8, R8 ;  /* 0x0000000800087308 */ /* 0x000f220000000800 */
[----:B0-----:R-:W-:Y:S01]  /*2140*/  FADD R36, R4, R69 ;  /* 0x0000004504247221 */ /* 0x001fe20000000000 */
[--C-:B------:R-:W-:Y:S01]  /*2150*/  FFMA R54, R54, UR14, -R71.reuse ;  /* 0x0000000e36367c23 */ /* 0x100fe20008000847 */
[--C-:B------:R-:W-:Y:S01]  /*2160*/  FFMA R59, R59, UR14, -R71.reuse ;  /* 0x0000000e3b3b7c23 */ /* 0x100fe20008000847 */
[----:B------:R-:W-:Y:S01]  /*2170*/  FFMA R61, R61, UR14, -R71 ;  /* 0x0000000e3d3d7c23 */ /* 0x000fe20008000847 */
[----:B-1----:R-:W-:-:S03]  /*2180*/  FADD R117, R5, R36 ;  /* 0x0000002405757221 */ /* 0x002fc60000000000 */
[----:B------:R-:W0:Y:S01]  /*2190*/  MUFU.EX2 R9, R9 ;  /* 0x0000000900097308 */ /* 0x000e220000000800 */
[----:B---3--:R-:W-:Y:S01]  /*21a0*/  FADD R108, R6, R117 ;  /* 0x00000075066c7221 */ /* 0x008fe20000000000 */
[--C-:B------:R-:W-:Y:S01]  /*21b0*/  FFMA R36, R42, UR14, -R71.reuse ;  /* 0x0000000e2a247c23 */ /* 0x100fe20008000847 */
[--C-:B------:R-:W-:Y:S01]  /*21c0*/  FFMA R62, R62, UR14, -R71.reuse ;  /* 0x0000000e3e3e7c23 */ /* 0x100fe20008000847 */
[----:B------:R-:W-:-:S04]  /*21d0*/  FFMA R63, R63, UR14, -R71 ;  /* 0x0000000e3f3f7c23 */ /* 0x000fc80008000847 */
[----:B------:R-:W1:Y:S01]  /*21e0*/  MUFU.EX2 R10, R10 ;  /* 0x0000000a000a7308 */ /* 0x000e620000000800 */
[----:B--2---:R-:W-:Y:S01]  /*21f0*/  FADD R117, R7, R108 ;  /* 0x0000006c07757221 */ /* 0x004fe20000000000 */
[--C-:B------:R-:W-:Y:S01]  /*2200*/  FFMA R64, R64, UR14, -R71.reuse ;  /* 0x0000000e40407c23 */ /* 0x100fe20008000847 */
[--C-:B------:R-:W-:Y:S01]  /*2210*/  FFMA R65, R65, UR14, -R71.reuse ;  /* 0x0000000e41417c23 */ /* 0x100fe20008000847 */
[--C-:B------:R-:W-:Y:S01]  /*2220*/  FFMA R66, R66, UR14, -R71.reuse ;  /* 0x0000000e42427c23 */ /* 0x100fe20008000847 */
[----:B------:R-:W-:Y:S01]  /*2230*/  FFMA R67, R67, UR14, -R71 ;  /* 0x0000000e43437c23 */ /* 0x000fe20008000847 */
[----:B------:R-:W-:Y:S01]  /*2240*/  PRMT R73, RZ, 0x7610, R73 ;  /* 0x00007610ff497816 */ /* 0x000fe20000000049 */
[----:B------:R2:W5:Y:S01]  /*2250*/  @P2 LDG.E.U16 R115, desc[UR20][R96.64] ;  /* 0x0000001460732981 */ /* 0x000562000c1e1500 */
[----:B------:R-:W3:Y:S01]  /*2260*/  MUFU.EX2 R11, R11 ;  /* 0x0000000b000b7308 */ /* 0x000ee20000000800 */
[----:B------:R-:W-:Y:S02]  /*2270*/  PRMT R72, RZ, 0x7610, R72 ;  /* 0x00007610ff487816 */ /* 0x000fe40000000048 */
[----:B------:R-:W-:Y:S01]  /*2280*/  PRMT R74, RZ, 0x7610, R74 ;  /* 0x00007610ff4a7816 */ /* 0x000fe2000000004a */
[----:B------:R2:W5:Y:S01]  /*2290*/  @P2 LDG.E.U16 R113, desc[UR20][R100.64] ;  /* 0x0000001464712981 */ /* 0x000562000c1e1500 */
[----:B------:R-:W-:-:S03]  /*22a0*/  PRMT R75, RZ, 0x7610, R75 ;  /* 0x00007610ff4b7816 */ /* 0x000fc6000000004b */
[----:B------:R0:W-:Y:S01]  /*22b0*/  MUFU.EX2 R38, R68 ;  /* 0x0000004400267308 */ /* 0x0001e20000000800 */
[----:B------:R2:W5:Y:S04]  /*22c0*/  @P2 LDG.E.U16 R111, desc[UR20][R94.64] ;  /* 0x000000145e6f2981 */ /* 0x000568000c1e1500 */
[----:B------:R2:W5:Y:S03]  /*22d0*/  @P2 LDG.E.U16 R109, desc[UR20][R102.64] ;  /* 0x00000014666d2981 */ /* 0x000566000c1e1500 */
[----:B------:R-:W1:Y:S01]  /*22e0*/  MUFU.EX2 R12, R12 ;  /* 0x0000000c000c7308 */ /* 0x000e620000000800 */
[----:B0-----:R-:W-:Y:S01]  /*22f0*/  FMUL R68, R41, 1.4426950216293334961 ;  /* 0x3fb8aa3b29447820 */ /* 0x001fe20000400000 */
[----:B------:R-:W-:Y:S01]  /*2300*/  FMUL R41, R36, 1.4426950216293334961 ;  /* 0x3fb8aa3b24297820 */ /* 0x000fe20000400000 */
[----:B----4-:R-:W-:-:S05]  /*2310*/  FADD R36, R8, R117 ;  /* 0x0000007508247221 */ /* 0x010fca0000000000 */
[----:B------:R-:W0:Y:S01]  /*2320*/  MUFU.EX2 R13, R13 ;  /* 0x0000000d000d7308 */ /* 0x000e220000000800 */
[----:B------:R-:W-:Y:S01]  /*2330*/  FADD R117, R9, R36 ;  /* 0x0000002409757221 */ /* 0x000fe20000000000 */
[----:B------:R-:W-:-:S06]  /*2340*/  FFMA R36, R44, UR14, -R71 ;  /* 0x0000000e2c247c23 */ /* 0x000fcc0008000847 */
[----:B------:R-:W4:Y:S01]  /*2350*/  MUFU.EX2 R14, R14 ;  /* 0x0000000e000e7308 */ /* 0x000f220000000800 */
[----:B-1----:R-:W-:-:S07]  /*2360*/  FADD R108, R10, R117 ;  /* 0x000000750a6c7221 */ /* 0x002fce0000000000 */
[----:B------:R-:W1:Y:S01]  /*2370*/  MUFU.EX2 R15, R15 ;  /* 0x0000000f000f7308 */ /* 0x000e620000000800 */
[----:B---3--:R-:W-:-:S07]  /*2380*/  FADD R117, R11, R108 ;  /* 0x0000006c0b757221 */ /* 0x008fce0000000000 */
[----:B------:R3:W-:Y:S08]  /*2390*/  MUFU.EX2 R40, R70 ;  /* 0x0000004600287308 */ /* 0x0007f00000000800 */
[----:B------:R-:W1:Y:S01]  /*23a0*/  MUFU.EX2 R16, R16 ;  /* 0x0000001000107308 */ /* 0x000e620000000800 */
[----:B---3--:R-:W-:Y:S01]  /*23b0*/  FMUL R70, R43, 1.4426950216293334961 ;  /* 0x3fb8aa3b2b467820 */ /* 0x008fe20000400000 */
[----:B------:R-:W-:Y:S01]  /*23c0*/  FMUL R43, R36, 1.4426950216293334961 ;  /* 0x3fb8aa3b242b7820 */ /* 0x000fe20000400000 */
[----:B------:R-:W-:-:S05]  /*23d0*/  FADD R36, R12, R117 ;  /* 0x000000750c247221 */ /* 0x000fca0000000000 */
[----:B------:R-:W3:Y:S01]  /*23e0*/  MUFU.EX2 R18, R18 ;  /* 0x0000001200127308 */ /* 0x000ee20000000800 */
[----:B0-----:R-:W-:Y:S01]  /*23f0*/  FADD R117, R13, R36 ;  /* 0x000000240d757221 */ /* 0x001fe20000000000 */
[----:B------:R-:W-:-:S06]  /*2400*/  FFMA R36, R46, UR14, -R71 ;  /* 0x0000000e2e247c23 */ /* 0x000fcc0008000847 */
[----:B------:R-:W0:Y:S01]  /*2410*/  MUFU.EX2 R19, R19 ;  /* 0x0000001300137308 */ /* 0x000e220000000800 */
[----:B----4-:R-:W-:-:S07]  /*2420*/  FADD R108, R14, R117 ;  /* 0x000000750e6c7221 */ /* 0x010fce0000000000 */
[----:B------:R-:W4:Y:S01]  /*2430*/  MUFU.EX2 R20, R20 ;  /* 0x0000001400147308 */ /* 0x000f220000000800 */
[----:B-1----:R-:W-:-:S07]  /*2440*/  FADD R117, R15, R108 ;  /* 0x0000006c0f757221 */ /* 0x002fce0000000000 */
[----:B------:R-:W1:Y:S08]  /*2450*/  MUFU.EX2 R21, R21 ;  /* 0x0000001500157308 */ /* 0x000e700000000800 */
[----:B------:R-:W0:Y:S08]  /*2460*/  MUFU.EX2 R22, R22 ;  /* 0x0000001600167308 */ /* 0x000e300000000800 */
        /* <DEDUP_REMOVED lines=12> */
[----:B------:R-:W0:Y:S01]  /*2530*/  MUFU.EX2 R35, R35 ;  /* 0x0000002300237308 */ /* 0x000e220000000800 */
[----:B------:R-:W-:-:S07]  /*2540*/  FMUL R53, R53, 1.4426950216293334961 ;  /* 0x3fb8aa3b35357820 */ /* 0x000fce0000400000 */
[----:B------:R-:W0:Y:S08]  /*2550*/  MUFU.EX2 R37, R37 ;  /* 0x0000002500257308 */ /* 0x000e300000000800 */
[----:B------:R-:W0:Y:S01]  /*2560*/  MUFU.EX2 R39, R39 ;  /* 0x0000002700277308 */ /* 0x000e220000000800 */
[----:B------:R-:W-:Y:S01]  /*2570*/  FMUL R57, R57, 1.4426950216293334961 ;  /* 0x3fb8aa3b39397820 */ /* 0x000fe20000400000 */
[----:B------:R-:W-:Y:S01]  /*2580*/  FMUL R54, R54, 1.4426950216293334961 ;  /* 0x3fb8aa3b36367820 */ /* 0x000fe20000400000 */
[----:B------:R-:W-:Y:S01]  /*2590*/  F2FP.BF16.F32.PACK_AB R5, R6, R5 ;  /* 0x000000050605723e */ /* 0x000fe200000010ff */
[----:B------:R-:W-:Y:S01]  /*25a0*/  FMUL R59, R59, 1.4426950216293334961 ;  /* 0x3fb8aa3b3b3b7820 */ /* 0x000fe20000400000 */
[----:B------:R2:W5:Y:S03]  /*25b0*/  @P2 LDG.E.U16 R73, desc[UR20][R98.64] ;  /* 0x0000001462492981 */ /* 0x000566000c1e1500 */
[----:B------:R0:W1:Y:S01]  /*25c0*/  MUFU.EX2 R42, R68 ;  /* 0x00000044002a7308 */ /* 0x0000620000000800 */
[----:B------:R2:W5:Y:S01]  /*25d0*/  @P2 LDG.E.U16 R72, desc[UR20][R92.64] ;  /* 0x000000145c482981 */ /* 0x000562000c1e1500 */
[----:B------:R-:W-:-:S03]  /*25e0*/  F2FP.BF16.F32.PACK_AB R4, R69, R4 ;  /* 0x000000044504723e */ /* 0x000fc600000010ff */
[----:B------:R2:W5:Y:S01]  /*25f0*/  @P2 LDG.E.U16 R74, desc[UR20][R106.64] ;  /* 0x000000146a4a2981 */ /* 0x000562000c1e1500 */
[----:B0-----:R-:W-:Y:S01]  /*2600*/  FMUL R68, R45, 1.4426950216293334961 ;  /* 0x3fb8aa3b2d447820 */ /* 0x001fe20000400000 */
[----:B------:R-:W-:Y:S01]  /*2610*/  FMUL R45, R36, 1.4426950216293334961 ;  /* 0x3fb8aa3b242d7820 */ /* 0x000fe20000400000 */
[----:B------:R-:W-:Y:S01]  /*2620*/  FADD R36, R16, R117 ;  /* 0x0000007510247221 */ /* 0x000fe20000000000 */
[----:B------:R2:W5:Y:S03]  /*2630*/  @P2 LDG.E.U16 R75, desc[UR20][R104.64] ;  /* 0x00000014684b2981 */ /* 0x000566000c1e1500 */
[----:B------:R-:W-:Y:S01]  /*2640*/  FADD R117, R17, R36 ;  /* 0x0000002411757221 */ /* 0x000fe20000000000 */
[----:B------:R-:W-:-:S03]  /*2650*/  FFMA R36, R48, UR14, -R71 ;  /* 0x0000000e30247c23 */ /* 0x000fc60008000847 */
[----:B---3--:R-:W-:Y:S01]  /*2660*/  FADD R108, R18, R117 ;  /* 0x00000075126c7221 */ /* 0x008fe20000000000 */
[----:B------:R0:W-:Y:S03]  /*2670*/  MUFU.EX2 R44, R70 ;  /* 0x00000046002c7308 */ /* 0x0001e60000000800 */
[----:B------:R-:W-:Y:S01]  /*2680*/  FADD R117, R19, R108 ;  /* 0x0000006c13757221 */ /* 0x000fe20000000000 */
[----:B0-----:R-:W-:Y:S01]  /*2690*/  FMUL R70, R47, 1.4426950216293334961 ;  /* 0x3fb8aa3b2f467820 */ /* 0x001fe20000400000 */
[----:B------:R-:W-:Y:S02]  /*26a0*/  FMUL R47, R36, 1.4426950216293334961 ;  /* 0x3fb8aa3b242f7820 */ /* 0x000fe40000400000 */
[----:B----4-:R-:W-:-:S04]  /*26b0*/  FADD R36, R20, R117 ;  /* 0x0000007514247221 */ /* 0x010fc80000000000 */
[----:B-1----:R-:W-:Y:S01]  /*26c0*/  FADD R117, R21, R36 ;  /* 0x0000002415757221 */ /* 0x002fe20000000000 */
[----:B------:R-:W-:-:S03]  /*26d0*/  FFMA R36, R50, UR14, -R71 ;  /* 0x0000000e32247c23 */ /* 0x000fc60008000847 */
[----:B------:R-:W-:Y:S01]  /*26e0*/  FADD R108, R22, R117 ;  /* 0x00000075166c7221 */ /* 0x000fe20000000000 */
[----:B------:R0:W-:Y:S03]  /*26f0*/  MUFU.EX2 R46, R68 ;  /* 0x00000044002e7308 */ /* 0x0001e60000000800 */
[----:B------:R-:W-:Y:S01]  /*2700*/  FADD R117, R23, R108 ;  /* 0x0000006c17757221 */ /* 0x000fe20000000000 */
[----:B0-----:R-:W-:Y:S01]  /*2710*/  FMUL R68, R49, 1.4426950216293334961 ;  /* 0x3fb8aa3b31447820 */ /* 0x001fe20000400000 */
[----:B------:R-:W-:Y:S02]  /*2720*/  FMUL R49, R36, 1.4426950216293334961 ;  /* 0x3fb8aa3b24317820 */ /* 0x000fe40000400000 */
[----:B------:R-:W-:-:S04]  /*2730*/  FADD R36, R24, R117 ;  /* 0x0000007518247221 */ /* 0x000fc80000000000 */
[----:B------:R-:W-:Y:S01]  /*2740*/  FADD R117, R25, R36 ;  /* 0x0000002419757221 */ /* 0x000fe20000000000 */
[----:B------:R0:W-:Y:S03]  /*2750*/  MUFU.EX2 R48, R70 ;  /* 0x0000004600307308 */ /* 0x0001e60000000800 */
[----:B------:R-:W-:Y:S01]  /*2760*/  FADD R108, R26, R117 ;  /* 0x000000751a6c7221 */ /* 0x000fe20000000000 */
[----:B0-----:R-:W-:-:S03]  /*2770*/  FMUL R70, R51, 1.4426950216293334961 ;  /* 0x3fb8aa3b33467820 */ /* 0x001fc60000400000 */
[----:B------:R-:W-:Y:S01]  /*2780*/  FADD R51, R27, R108 ;  /* 0x0000006c1b337221 */ /* 0x000fe20000000000 */
[----:B------:R0:W-:Y:S03]  /*2790*/  MUFU.EX2 R50, R68 ;  /* 0x0000004400327308 */ /* 0x0001e60000000800 */
[----:B0-----:R-:W-:-:S04]  /*27a0*/  FADD R68, R28, R51 ;  /* 0x000000331c447221 */ /* 0x001fc80000000000 */
[----:B------:R-:W-:-:S04]  /*27b0*/  FADD R117, R29, R68 ;  /* 0x000000441d757221 */ /* 0x000fc80000000000 */
[----:B------:R-:W-:Y:S01]  /*27c0*/  FADD R108, R30, R117 ;  /* 0x000000751e6c7221 */ /* 0x000fe20000000000 */
[----:B------:R-:W-:-:S03]  /*27d0*/  FFMA R36, R52, UR14, -R71 ;  /* 0x0000000e34247c23 */ /* 0x000fc60008000847 */
[----:B------:R-:W-:Y:S01]  /*27e0*/  FADD R117, R31, R108 ;  /* 0x0000006c1f757221 */ /* 0x000fe20000000000 */
[----:B------:R0:W-:Y:S01]  /*27f0*/  MUFU.EX2 R52, R70 ;  /* 0x0000004600347308 */ /* 0x0001e20000000800 */
[----:B------:R-:W-:Y:S02]  /*2800*/  FMUL R36, R36, 1.4426950216293334961 ;  /* 0x3fb8aa3b24247820 */ /* 0x000fe40000400000 */
[----:B0-----:R-:W-:-:S05]  /*2810*/  FADD R70, R32, R117 ;  /* 0x0000007520467221 */ /* 0x001fca0000000000 */
[----:B------:R0:W-:Y:S01]  /*2820*/  MUFU.EX2 R51, R36 ;  /* 0x0000002400337308 */ /* 0x0001e20000000800 */
[----:B------:R-:W-:-:S04]  /*2830*/  FADD R119, R33, R70 ;  /* 0x0000004621777221 */ /* 0x000fc80000000000 */
[----:B0-----:R-:W-:-:S03]  /*2840*/  FADD R36, R34, R119 ;  /* 0x0000007722247221 */ /* 0x001fc60000000000 */
[----:B------:R0:W-:Y:S02]  /*2850*/  MUFU.EX2 R68, R53 ;  /* 0x0000003500447308 */ /* 0x0001e40000000800 */
[----:B0-----:R-:W-:-:S06]  /*2860*/  FADD R53, R35, R36 ;  /* 0x0000002423357221 */ /* 0x001fcc0000000000 */
[----:B------:R-:W0:Y:S01]  /*2870*/  MUFU.EX2 R41, R41 ;  /* 0x0000002900297308 */ /* 0x000e220000000800 */
[----:B------:R-:W-:Y:S01]  /*2880*/  FADD R36, R38, R53 ;  /* 0x0000003526247221 */ /* 0x000fe20000000000 */
[----:B------:R-:W-:-:S03]  /*2890*/  FMUL R117, R55, 1.4426950216293334961 ;  /* 0x3fb8aa3b37757820 */ /* 0x000fc60000400000 */
[----:B------:R-:W-:Y:S01]  /*28a0*/  FADD R53, R37, R36 ;  /* 0x0000002425357221 */ /* 0x000fe20000000000 */
[----:B------:R-:W-:-:S03]  /*28b0*/  FMUL R55, R56, 1.4426950216293334961 ;  /* 0x3fb8aa3b38377820 */ /* 0x000fc60000400000 */
[----:B------:R-:W-:Y:S01]  /*28c0*/  FADD R56, R40, R53 ;  /* 0x0000003528387221 */ /* 0x000fe20000000000 */
[----:B------:R-:W1:Y:S03]  /*28d0*/  MUFU.EX2 R43, R43 ;  /* 0x0000002b002b7308 */ /* 0x000e660000000800 */
[----:B------:R-:W-:-:S04]  /*28e0*/  FADD R53, R39, R56 ;  /* 0x0000003827357221 */ /* 0x000fc80000000000 */
[----:B------:R-:W-:Y:S01]  /*28f0*/  FADD R70, R42, R53 ;  /* 0x000000352a467221 */ /* 0x000fe20000000000 */
[----:B------:R-:W3:Y:S03]  /*2900*/  MUFU.EX2 R45, R45 ;  /* 0x0000002d002d7308 */ /* 0x000ee60000000800 */
[----:B0-----:R-:W-:-:S04]  /*2910*/  FADD R53, R41, R70 ;  /* 0x0000004629357221 */ /* 0x001fc80000000000 */
[----:B------:R-:W-:Y:S01]  /*2920*/  FADD R70, R44, R53 ;  /* 0x000000352c467221 */ /* 0x000fe20000000000 */
[----:B------:R-:W0:Y:S01]  /*2930*/  MUFU.EX2 R47, R47 ;  /* 0x0000002f002f7308 */ /* 0x000e220000000800 */
[----:B------:R-:W-:Y:S02]  /*2940*/  FFMA R36, R58, UR14, -R71 ;  /* 0x0000000e3a247c23 */ /* 0x000fe40008000847 */
[----:B-1----:R-:W-:-:S05]  /*2950*/  FADD R53, R43, R70 ;  /* 0x000000462b357221 */ /* 0x002fca0000000000 */
[----:B------:R1:W-:Y:S01]  /*2960*/  MUFU.EX2 R58, R57 ;  /* 0x00000039003a7308 */ /* 0x0003e20000000800 */
[----:B------:R-:W-:Y:S01]  /*2970*/  FMUL R36, R36, 1.4426950216293334961 ;  /* 0x3fb8aa3b24247820 */ /* 0x000fe20000400000 */
[----:B-1----:R-:W-:Y:S01]  /*2980*/  FMUL R57, R60, 1.4426950216293334961 ;  /* 0x3fb8aa3b3c397820 */ /* 0x002fe20000400000 */
[----:B------:R-:W-:-:S05]  /*2990*/  FADD R60, R46, R53 ;  /* 0x000000352e3c7221 */ /* 0x000fca0000000000 */
[----:B------:R-:W1:Y:S01]  /*29a0*/  MUFU.EX2 R49, R49 ;  /* 0x0000003100317308 */ /* 0x000e620000000800 */
[----:B---3--:R-:W-:-:S07]  /*29b0*/  FADD R53, R45, R60 ;  /* 0x0000003c2d357221 */ /* 0x008fce0000000000 */
[----:B------:R3:W-:Y:S02]  /*29c0*/  MUFU.EX2 R56, R36 ;  /* 0x0000002400387308 */ /* 0x0007e40000000800 */
[----:B---3--:R-:W-:-:S04]  /*29d0*/  FADD R36, R48, R53 ;  /* 0x0000003530247221 */ /* 0x008fc80000000000 */
[----:B0-----:R-:W-:Y:S02]  /*29e0*/  FADD R53, R47, R36 ;  /* 0x000000242f357221 */ /* 0x001fe40000000000 */
[----:B------:R-:W0:Y:S02]  /*29f0*/  MUFU.EX2 R54, R54 ;  /* 0x0000003600367308 */ /* 0x000e240000000800 */
[----:B------:R-:W-:-:S04]  /*2a00*/  FADD R36, R50, R53 ;  /* 0x0000003532247221 */ /* 0x000fc80000000000 */
[----:B-1----:R-:W-:Y:S02]  /*2a10*/  FADD R53, R49, R36 ;  /* 0x0000002431357221 */ /* 0x002fe40000000000 */
[----:B------:R-:W1:Y:S02]  /*2a20*/  MUFU.EX2 R117, R117 ;  /* 0x0000007500757308 */ /* 0x000e640000000800 */
[----:B------:R-:W-:-:S04]  /*2a30*/  FADD R36, R52, R53 ;  /* 0x0000003534247221 */ /* 0x000fc80000000000 */
[----:B------:R-:W-:Y:S02]  /*2a40*/  FADD R53, R51, R36 ;  /* 0x0000002433357221 */ /* 0x000fe40000000000 */
[----:B------:R-:W3:Y:S01]  /*2a50*/  MUFU.EX2 R55, R55 ;  /* 0x0000003700377308 */ /* 0x000ee20000000800 */
[----:B------:R-:W-:Y:S01]  /*2a60*/  F2FP.BF16.F32.PACK_AB R6, R8, R7 ;  /* 0x000000070806723e */ /* 0x000fe200000010ff */
[----:B------:R-:W-:Y:S01]  /*2a70*/  FADD R53, R68, R53 ;  /* 0x0000003544357221 */ /* 0x000fe20000000000 */
[----:B------:R-:W-:Y:S02]  /*2a80*/  F2FP.BF16.F32.PACK_AB R7, R10, R9 ;  /* 0x000000090a07723e */ /* 0x000fe400000010ff */
[----:B------:R-:W-:Y:S01]  /*2a90*/  F2FP.BF16.F32.PACK_AB R9, R14, R13 ;  /* 0x0000000d0e09723e */ /* 0x000fe200000010ff */
[----:B0-----:R-:W-:Y:S02]  /*2aa0*/  FADD R14, R54, R53 ;  /* 0x00000035360e7221 */ /* 0x001fe40000000000 */
[----:B------:R-:W0:Y:S01]  /*2ab0*/  MUFU.EX2 R59, R59 ;  /* 0x0000003b003b7308 */ /* 0x000e220000000800 */
[----:B------:R-:W-:Y:S01]  /*2ac0*/  F2FP.BF16.F32.PACK_AB R10, R16, R15 ;  /* 0x0000000f100a723e */ /* 0x000fe200000010ff */
[----:B------:R-:W-:Y:S01]  /*2ad0*/  FMUL R60, R61, 1.4426950216293334961 ;  /* 0x3fb8aa3b3d3c7820 */ /* 0x000fe20000400000 */
[----:B-1----:R-:W-:Y:S01]  /*2ae0*/  FADD R16, R117, R14 ;  /* 0x0000000e75107221 */ /* 0x002fe20000000000 */
[----:B------:R-:W-:-:S02]  /*2af0*/  F2FP.BF16.F32.PACK_AB R8, R12, R11 ;  /* 0x0000000b0c08723e */ /* 0x000fc400000010ff */
[----:B------:R-:W-:Y:S02]  /*2b00*/  F2FP.BF16.F32.PACK_AB R12, R20, R19 ;  /* 0x00000013140c723e */ /* 0x000fe400000010ff */
[----:B------:R-:W1:Y:S01]  /*2b10*/  MUFU.EX2 R57, R57 ;  /* 0x0000003900397308 */ /* 0x000e620000000800 */
[----:B---3--:R-:W-:Y:S01]  /*2b20*/  FADD R19, R55, R16 ;  /* 0x0000001037137221 */ /* 0x008fe20000000000 */
[----:B------:R-:W-:Y:S01]  /*2b30*/  FMUL R61, R62, 1.4426950216293334961 ;  /* 0x3fb8aa3b3e3d7820 */ /* 0x000fe20000400000 */
[----:B------:R-:W-:Y:S01]  /*2b40*/  F2FP.BF16.F32.PACK_AB R13, R22, R21 ;  /* 0x00000015160d723e */ /* 0x000fe200000010ff */
[----:B------:R-:W-:Y:S01]  /*2b50*/  FMUL R62, R63, 1.4426950216293334961 ;  /* 0x3fb8aa3b3f3e7820 */ /* 0x000fe20000400000 */
[----:B------:R-:W-:Y:S01]  /*2b60*/  FADD R21, R58, R19 ;  /* 0x000000133a157221 */ /* 0x000fe20000000000 */
[----:B------:R-:W-:Y:S02]  /*2b70*/  F2FP.BF16.F32.PACK_AB R20, R38, R35 ;  /* 0x000000232614723e */ /* 0x000fe400000010ff */
[----:B------:R-:W3:Y:S01]  /*2b80*/  MUFU.EX2 R60, R60 ;  /* 0x0000003c003c7308 */ /* 0x000ee20000000800 */
[----:B------:R-:W-:Y:S01]  /*2b90*/  FMUL R63, R64, 1.4426950216293334961 ;  /* 0x3fb8aa3b403f7820 */ /* 0x000fe20000400000 */
[----:B------:R-:W-:Y:S01]  /*2ba0*/  FMUL R36, R65, 1.4426950216293334961 ;  /* 0x3fb8aa3b41247820 */ /* 0x000fe20000400000 */
[----:B------:R-:W-:Y:S01]  /*2bb0*/  FMUL R53, R66, 1.4426950216293334961 ;  /* 0x3fb8aa3b42357820 */ /* 0x000fe20000400000 */
[----:B------:R-:W-:Y:S01]  /*2bc0*/  FMUL R38, R67, 1.4426950216293334961 ;  /* 0x3fb8aa3b43267820 */ /* 0x000fe20000400000 */
[----:B------:R-:W-:-:S03]  /*2bd0*/  FADD R22, R56, R21 ;  /* 0x0000001538167221 */ /* 0x000fc60000000000 */
[----:B------:R-:W4:Y:S01]  /*2be0*/  MUFU.EX2 R61, R61 ;  /* 0x0000003d003d7308 */ /* 0x000f220000000800 */
[----:B------:R-:W-:Y:S01]  /*2bf0*/  F2FP.BF16.F32.PACK_AB R14, R24, R23 ;  /* 0x00000017180e723e */ /* 0x000fe200000010ff */
[----:B0-----:R-:W-:Y:S01]  /*2c00*/  FADD R24, R59, R22 ;  /* 0x000000163b187221 */ /* 0x001fe20000000000 */
[----:B------:R-:W-:-:S05]  /*2c10*/  F2FP.BF16.F32.PACK_AB R16, R28, R27 ;  /* 0x0000001b1c10723e */ /* 0x000fca00000010ff */
[----:B------:R-:W0:Y:S01]  /*2c20*/  MUFU.EX2 R62, R62 ;  /* 0x0000003e003e7308 */ /* 0x000e220000000800 */
[----:B-1----:R-:W-:Y:S01]  /*2c30*/  FADD R27, R57, R24 ;  /* 0x00000018391b7221 */ /* 0x002fe20000000000 */
[----:B------:R-:W-:-:S06]  /*2c40*/  F2FP.BF16.F32.PACK_AB R11, R18, R17 ;  /* 0x00000011120b723e */ /* 0x000fcc00000010ff */
[----:B------:R-:W-:Y:S01]  /*2c50*/  MUFU.EX2 R63, R63 ;  /* 0x0000003f003f7308 */ /* 0x000fe20000000800 */
[----:B------:R-:W-:-:S07]  /*2c60*/  F2FP.BF16.F32.PACK_AB R17, R30, R29 ;  /* 0x0000001d1e11723e */ /* 0x000fce00000010ff */
[----:B------:R-:W1:Y:S08]  /*2c70*/  MUFU.EX2 R36, R36 ;  /* 0x0000002400247308 */ /* 0x000e700000000800 */
[----:B------:R-:W-:Y:S08]  /*2c80*/  MUFU.EX2 R53, R53 ;  /* 0x0000003500357308 */ /* 0x000ff00000000800 */
[----:B------:R-:W1:Y:S01]  /*2c90*/  MUFU.EX2 R38, R38 ;  /* 0x0000002600267308 */ /* 0x000e620000000800 */
[----:B---3--:R-:W-:Y:S01]  /*2ca0*/  FADD R30, R60, R27 ;  /* 0x0000001b3c1e7221 */ /* 0x008fe20000000000 */
[----:B------:R-:W-:-:S03]  /*2cb0*/  F2FP.BF16.F32.PACK_AB R19, R34, R33 ;  /* 0x000000212213723e */ /* 0x000fc600000010ff */
[----:B----4-:R-:W-:Y:S01]  /*2cc0*/  FADD R33, R61, R30 ;  /* 0x0000001e3d217221 */ /* 0x010fe20000000000 */
[----:B------:R-:W-:Y:S02]  /*2cd0*/  F2FP.BF16.F32.PACK_AB R21, R40, R37 ;  /* 0x000000252815723e */ /* 0x000fe400000010ff */
[----:B------:R-:W-:Y:S01]  /*2ce0*/  F2FP.BF16.F32.PACK_AB R15, R26, R25 ;  /* 0x000000191a0f723e */ /* 0x000fe200000010ff */
[----:B0-----:R-:W-:Y:S01]  /*2cf0*/  FADD R40, R62, R33 ;  /* 0x000000213e287221 */ /* 0x001fe20000000000 */
[----:B------:R-:W-:Y:S02]  /*2d00*/  F2FP.BF16.F32.PACK_AB R18, R32, R31 ;  /* 0x0000001f2012723e */ /* 0x000fe400000010ff */
[----:B------:R-:W-:Y:S02]  /*2d10*/  F2FP.BF16.F32.PACK_AB R22, R42, R39 ;  /* 0x000000272a16723e */ /* 0x000fe400000010ff */
[----:B------:R-:W-:Y:S02]  /*2d20*/  F2FP.BF16.F32.PACK_AB R23, R44, R41 ;  /* 0x000000292c17723e */ /* 0x000fe400000010ff */
[----:B------:R-:W-:-:S02]  /*2d30*/  F2FP.BF16.F32.PACK_AB R24, R46, R43 ;  /* 0x0000002b2e18723e */ /* 0x000fc400000010ff */
[----:B------:R-:W-:Y:S02]  /*2d40*/  F2FP.BF16.F32.PACK_AB R25, R48, R45 ;  /* 0x0000002d3019723e */ /* 0x000fe400000010ff */
[----:B------:R-:W-:Y:S02]  /*2d50*/  F2FP.BF16.F32.PACK_AB R26, R50, R47 ;  /* 0x0000002f321a723e */ /* 0x000fe400000010ff */
[----:B------:R-:W-:Y:S02]  /*2d60*/  F2FP.BF16.F32.PACK_AB R27, R52, R49 ;  /* 0x00000031341b723e */ /* 0x000fe400000010ff */
[----:B------:R-:W-:Y:S02]  /*2d70*/  F2FP.BF16.F32.PACK_AB R28, R68, R51 ;  /* 0x00000033441c723e */ /* 0x000fe400000010ff */
[----:B------:R-:W-:Y:S02]  /*2d80*/  F2FP.BF16.F32.PACK_AB R29, R117, R54 ;  /* 0x00000036751d723e */ /* 0x000fe400000010ff */
[----:B------:R-:W-:-:S02]  /*2d90*/  F2FP.BF16.F32.PACK_AB R30, R58, R55 ;  /* 0x000000373a1e723e */ /* 0x000fc400000010ff */
[----:B------:R-:W-:Y:S02]  /*2da0*/  F2FP.BF16.F32.PACK_AB R31, R59, R56 ;  /* 0x000000383b1f723e */ /* 0x000fe400000010ff */
[----:B------:R-:W-:Y:S02]  /*2db0*/  F2FP.BF16.F32.PACK_AB R32, R60, R57 ;  /* 0x000000393c20723e */ /* 0x000fe400000010ff */
[----:B------:R-:W-:Y:S02]  /*2dc0*/  F2FP.BF16.F32.PACK_AB R33, R62, R61 ;  /* 0x0000003d3e21723e */ /* 0x000fe400000010ff */
[----:B-1----:R-:W-:Y:S02]  /*2dd0*/  F2FP.BF16.F32.PACK_AB R34, R36, R63 ;  /* 0x0000003f2422723e */ /* 0x002fe400000010ff */
[----:B------:R-:W-:Y:S01]  /*2de0*/  F2FP.BF16.F32.PACK_AB R35, R38, R53 ;  /* 0x000000352623723e */ /* 0x000fe200000010ff */
[----:B--2---:R-:W-:Y:S06]  /*2df0*/  @!P2 BRA `(.L_x_9) ;  /* 0x000000000004a947 */ /* 0x004fec0003800000 */
[----:B------:R0:W-:Y:S02]  /*2e00*/  STTM.x32 tmem[UR12+0x50], R4 ;  /* 0x00005004000079ed */ /* 0x0001e400082c000c */
.L_x_9:
[C---:B------:R-:W-:Y:S01]  /*2e10*/  LOP3.LUT R70, R2.reuse, 0x20, RZ, 0x3c, !PT ;  /* 0x0000002002467812 */ /* 0x040fe200078e3cff */
[----:B-----5:R1:W-:Y:S01]  /*2e20*/  STS.U16 [R2+UR11+0x1000], R115 ;  /* 0x0010007302007988 */ /* 0x0203e2000800040b */
[C---:B------:R-:W-:Y:S01]  /*2e30*/  LOP3.LUT R69, R2.reuse, 0x40, RZ, 0x3c, !PT ;  /* 0x0000004002457812 */ /* 0x040fe200078e3cff */
[----:B0-----:R-:W-:Y:S01]  /*2e40*/  FADD R4, -R71, -INF ;  /* 0xff80000047047421 */ /* 0x001fe20000000100 */
[----:B------:R-:W-:Y:S01]  /*2e50*/  LOP3.LUT R68, R2, 0x60, RZ, 0x3c, !PT ;  /* 0x0000006002447812 */ /* 0x000fe200078e3cff */
[----:B------:R1:W-:Y:S01]  /*2e60*/  STS.U16 [R2+UR11+0x1400], R113 ;  /* 0x0014007102007988 */ /* 0x0003e2000800040b */
[----:B------:R-:W-:Y:S01]  /*2e70*/  UIADD3 UR14, UPT, UPT, UR16, -0x40, URZ ;  /* 0xffffffc0100e7890 */ /* 0x000fe2000fffe0ff */
[----:B------:R-:W-:Y:S01]  /*2e80*/  FMUL R20, R4, 1.4426950216293334961 ;  /* 0x3fb8aa3b04147820 */ /* 0x000fe20000400000 */
[----:B------:R-:W-:Y:S01]  /*2e90*/  FADD R63, R63, R40 ;  /* 0x000000283f3f7221 */ /* 0x000fe20000000000 */
[----:B------:R1:W-:Y:S04]  /*2ea0*/  STS.U16 [R70+UR11+0x1100], R111 ;  /* 0x0011006f46007988 */ /* 0x0003e8000800040b */
[----:B------:R1:W-:Y:S01]  /*2eb0*/  STS.U16 [R70+UR11+0x1500], R73 ;  /* 0x0015004946007988 */ /* 0x0003e2000800040b */
[----:B------:R-:W0:Y:S03]  /*2ec0*/  MUFU.EX2 R20, R20 ;  /* 0x0000001400147308 */ /* 0x000e260000000800 */
[----:B------:R1:W-:Y:S04]  /*2ed0*/  STS.U16 [R69+UR11+0x1200], R72 ;  /* 0x0012004845007988 */ /* 0x0003e8000800040b */
[----:B------:R1:W-:Y:S04]  /*2ee0*/  STS.U16 [R69+UR11+0x1600], R74 ;  /* 0x0016004a45007988 */ /* 0x0003e8000800040b */
[----:B------:R1:W-:Y:S04]  /*2ef0*/  STS.U16 [R68+UR11+0x1300], R109 ;  /* 0x0013006d44007988 */ /* 0x0003e8000800040b */
[----:B------:R1:W-:Y:S01]  /*2f00*/  STS.U16 [R68+UR11+0x1700], R75 ;  /* 0x0017004b44007988 */ /* 0x0003e2000800040b */
[----:B------:R-:W2:Y:S02]  /*2f10*/  FENCE.VIEW.ASYNC.T ;  /* 0x00000000000073c6 */ /* 0x000ea40000000200 */
[----:B--2---:R-:W-:Y:S06]  /*2f20*/  BAR.SYNC.DEFER_BLOCKING 0x0 ;  /* 0x0000000000007b1d */ /* 0x004fec0000010000 */
[----:B------:R-:W2:Y:S01]  /*2f30*/  LDTM.x16 R4, tmem[UR12] ;  /* 0x0000000c000479ee */ /* 0x000ea20008240000 */
[----:B------:R-:W-:Y:S01]  /*2f40*/  NOP ;  /* 0x0000000000007918 */ /* 0x000fe20000000000 */
[----:B01----:R-:W-:Y:S05]  /*2f50*/  @!P2 BRA `(.L_x_10) ;  /* 0x000000000044a947 */ /* 0x003fea0003800000 */
[C---:B--2---:R-:W-:Y:S01]  /*2f60*/  FMUL R4, R20.reuse, R4 ;  /* 0x0000000414047220 */ /* 0x044fe20000400000 */
[C---:B------:R-:W-:Y:S01]  /*2f70*/  FMUL R5, R20.reuse, R5 ;  /* 0x0000000514057220 */ /* 0x040fe20000400000 */
        /* <DEDUP_REMOVED lines=13> */
[----:B------:R-:W-:-:S04]  /*3050*/  FMUL R19, R20, R19 ;  /* 0x0000001314137220 */ /* 0x000fc80000400000 */
[----:B------:R0:W-:Y:S03]  /*3060*/  STTM.x16 tmem[UR12], R4 ;  /* 0x00000004000079ed */ /* 0x0001e6000824000c */
.L_x_10:
[----:B--2---:R-:W1:Y:S02]  /*3070*/  FENCE.VIEW.ASYNC.T ;  /* 0x00000000000073c6 */ /* 0x004e640000000200 */
[----:B-1----:R-:W-:Y:S01]  /*3080*/  BAR.SYNC.DEFER_BLOCKING 0x0 ;  /* 0x0000000000007b1d */ /* 0x002fe20000010000 */
[----:B------:R-:W-:Y:S01]  /*3090*/  FADD R36, R36, R63 ;  /* 0x0000003f24247221 */ /* 0x000fe20000000000 */
[----:B------:R-:W-:Y:S02]  /*30a0*/  UISETP.GE.AND UP1, UPT, UR14, 0x1, UPT ;  /* 0x000000010e00788c */ /* 0x000fe4000bf26270 */
[----:B------:R-:W-:Y:S01]  /*30b0*/  UIADD3 UR15, UPT, UPT, UR10, 0x50, URZ ;  /* 0x000000500a0f7890 */ /* 0x000fe2000fffe0ff */
[----:B------:R-:W-:-:S04]  /*30c0*/  FADD R53, R53, R36 ;  /* 0x0000002435357221 */ /* 0x000fc80000000000 */
[----:B------:R-:W-:-:S04]  /*30d0*/  FADD R53, R38, R53 ;  /* 0x0000003526357221 */ /* 0x000fc80000000000 */
[----:B------:R-:W-:Y:S01]  /*30e0*/  FADD R53, R20, R53 ;  /* 0x0000003514357221 */ /* 0x000fe20000000000 */
[----:B------:R1:W-:Y:S06]  /*30f0*/  MEMBAR.ALL.CTA ;  /* 0x0000000000007992 */ /* 0x0003ec0000008000 */
[----:B-1----:R-:W1:Y:S02]  /*3100*/  FENCE.VIEW.ASYNC.S ;  /* 0x00000000000073c6 */ /* 0x002e640000000000 */
[----:B-1----:R-:W-:Y:S06]  /*3110*/  BAR.SYNC.DEFER_BLOCKING 0x0 ;  /* 0x0000000000007b1d */ /* 0x002fec0000010000 */
[----:B------:R-:W-:Y:S05]  /*3120*/  @!P3 BRA `(.L_x_11) ;  /* 0x000000000074b947 */ /* 0x000fea0003800000 */
[----:B------:R-:W-:Y:S02]  /*3130*/  UIADD3 UR4, UPT, UPT, UR11, 0x1000, URZ ;  /* 0x000010000b047890 */ /* 0x000fe4000fffe0ff */
[----:B------:R-:W-:Y:S02]  /*3140*/  UIADD3 UR8, UPT, UPT, UR10, 0x58, URZ ;  /* 0x000000580a087890 */ /* 0x000fe4000fffe0ff */
[----:B------:R-:W-:Y:S02]  /*3150*/  USHF.R.U32.HI UR4, URZ, 0x4, UR4 ;  /* 0x00000004ff047899 */ /* 0x000fe40008011604 */
[----:B------:R-:W-:Y:S02]  /*3160*/  UIADD3 UR19, UPT, UPT, UR10, 0x60, URZ ;  /* 0x000000600a137890 */ /* 0x000fe4000fffe0ff */
[----:B------:R-:W-:Y:S02]  /*3170*/  USGXT.U32 UR16, UR4, 0xe ;  /* 0x0000000e0410789a */ /* 0x000fe40008000000 */
[----:B------:R-:W-:-:S02]  /*3180*/  UIADD3 UR26, UPT, UPT, UR10, 0x68, URZ ;  /* 0x000000680a1a7890 */ /* 0x000fc4000fffe0ff */
[----:B------:R-:W-:Y:S01]  /*3190*/  UIADD3 UR28, UP2, UPT, UR16, 0x2, URZ ;  /* 0x00000002101c7890 */ /* 0x000fe2000ff5e0ff */
[----:B------:R-:W-:Y:S01]  /*31a0*/  UMOV UR4, URZ ;  /* 0x000000ff00047c82 */ /* 0x000fe20008000000 */
[----:B------:R-:W-:Y:S02]  /*31b0*/  UMOV UR30, 0x0 ;  /* 0x00000000001e7882 */ /* 0x000fe40000000000 */
[----:B------:R-:W-:Y:S01]  /*31c0*/  UIADD3.X UR29, UPT, UPT, UR4, 0x40004040, URZ, UP2, !UPT ;  /* 0x40004040041d7890 */ /* 0x000fe200097fe4ff */
[----:B------:R-:W-:Y:S01]  /*31d0*/  UMOV UR31, 0x8040490 ;  /* 0x08040490001f7882 */ /* 0x000fe20000000000 */
[----:B------:R-:W-:Y:S02]  /*31e0*/  UMOV UR17, 0x40004040 ;  /* 0x4000404000117882 */ /* 0x000fe40000000000 */
[----:B------:R-:W-:Y:S01]  /*31f0*/  UIADD3.64 UR22, UPT, UPT, UR28, 0x2, URZ ;  /* 0x000000021c167897 */ /* 0x000fe2000fffe0ff */
[----:B------:R1:W-:Y:S01]  /*3200*/  UTCHMMA tmem[UR15], gdesc[UR16], tmem[UR10], tmem[UR30], idesc[UR31], UPT ;  /* 0x00ff1e100f0079ea */ /* 0x0003e2000b80000a */
[----:B------:R-:W-:Y:S01]  /*3210*/  UIADD3.64 UR24, UPT, UPT, UR28, 0x4, URZ ;  /* 0x000000041c187897 */ /* 0x000fe2000fffe0ff */
[----:B------:R-:W-:Y:S01]  /*3220*/  UMOV UR32, 0x0 ;  /* 0x0000000000207882 */ /* 0x000fe20000000000 */
[----:B------:R-:W-:Y:S01]  /*3230*/  UMOV UR33, 0x8040490 ;  /* 0x0804049000217882 */ /* 0x000fe20000000000 */
[----:B------:R-:W-:Y:S01]  /*3240*/  UMOV UR34, 0x0 ;  /* 0x0000000000227882 */ /* 0x000fe20000000000 */
[----:B------:R-:W-:Y:S01]  /*3250*/  UMOV UR35, 0x8040490 ;  /* 0x0804049000237882 */ /* 0x000fe20000000000 */
[----:B------:R-:W-:Y:S01]  /*3260*/  UMOV UR4, UR13 ;  /* 0x0000000d00047c82 */ /* 0x000fe20008000000 */
[----:B------:R-:W-:Y:S01]  /*3270*/  UMOV UR5, URZ ;  /* 0x000000ff00057c82 */ /* 0x000fe20008000000 */
[----:B------:R-:W-:Y:S01]  /*3280*/  UMOV UR36, 0x0 ;  /* 0x0000000000247882 */ /* 0x000fe20000000000 */
[----:B------:R-:W-:Y:S01]  /*3290*/  UMOV UR37, 0x8040490 ;  /* 0x0804049000257882 */ /* 0x000fe20000000000 */
[----:B------:R1:W-:Y:S01]  /*32a0*/  UTCHMMA tmem[UR8], gdesc[UR28], tmem[UR10], tmem[UR32], idesc[UR33], UPT ;  /* 0x00ff201c080079ea */ /* 0x0003e2000b80000a */
[----:B------:R-:W-:Y:S01]  /*32b0*/  UMOV UR4, UR4 ;  /* 0x0000000400047c82 */ /* 0x000fe20008000000 */
[----:B------:R1:W-:Y:S01]  /*32c0*/  UTCHMMA tmem[UR19], gdesc[UR22], tmem[UR10], tmem[UR34], idesc[UR35], UPT ;  /* 0x00ff2216130079ea */ /* 0x0003e2000b80000a */
[----:B------:R1:W-:Y:S01]  /*32d0*/  UTCHMMA tmem[UR26], gdesc[UR24], tmem[UR10], tmem[UR36], idesc[UR37], UPT ;  /* 0x00ff24181a0079ea */ /* 0x0003e2000b80000a */
[----:B------:R1:W-:Y:S01]  /*32e0*/  UTCBAR [UR4], URZ ;  /* 0x000000ff040073e9 */ /* 0x0003e200080000ff */
[----:B------:R-:W-:Y:S01]  /*32f0*/  NOP ;  /* 0x0000000000007918 */ /* 0x000fe20000000000 */
.L_x_11:
[----:B------:R-:W-:Y:S01]  /*3300*/  FSEL R71, R71, -INF , P2 ;  /* 0xff80000047477808 */ /* 0x000fe20001000000 */
[----:B-1----:R-:W-:Y:S01]  /*3310*/  UMOV UR4, URZ ;  /* 0x000000ff00047c82 */ /* 0x002fe20008000000 */
[----:B------:R-:W-:Y:S01]  /*3320*/  FSEL R72, R53, 1, P2 ;  /* 0x3f80000035487808 */ /* 0x000fe20001000000 */
[----:B------:R-:W-:Y:S06]  /*3330*/  BRA.U !UP1, `(.L_x_12) ;  /* 0x0000002109b07547 */ /* 0x000fec000b800000 */
[----:B------:R-:W-:Y:S01]  /*3340*/  UIADD3 UR4, UPT, UPT, UR11, 0x2000, URZ ;  /* 0x000020000b047890 */ /* 0x000fe2000fffe0ff */
[----:B------:R-:W-:Y:S01]  /*3350*/  SHF.L.U32 R74, R3, 0x6, RZ ;  /* 0x00000006034a7819 */ /* 0x000fe200000006ff */
[----:B------:R-:W-:Y:S01]  /*3360*/  USHF.R.U32.HI UR5, URZ, 0x4, UR11 ;  /* 0x00000004ff057899 */ /* 0x000fe2000801160b */
[----:B------:R-:W-:Y:S01]  /*3370*/  HFMA2 R75, -RZ, RZ, 0, 0 ;  /* 0x00000000ff4b7431 */ /* 0x000fe200000001ff */
[----:B------:R-:W-:Y:S01]  /*3380*/  USHF.R.U32.HI UR4, URZ, 0x4, UR4 ;  /* 0x00000004ff047899 */ /* 0x000fe20008011604 */
[----:B------:R-:W-:Y:S01]  /*3390*/  MOV R108, R71 ;  /* 0x00000047006c7202 */ /* 0x000fe20000000f00 */
[----:B------:R-:W-:Y:S01]  /*33a0*/  USHF.L.U32 UR24, UR9, 0x6, URZ ;  /* 0x0000000609187899 */ /* 0x000fe200080006ff */
[----:B------:R-:W-:Y:S01]  /*33b0*/  MOV R73, R74 ;  /* 0x0000004a00497202 */ /* 0x000fe20000000f00 */
[----:B------:R-:W-:Y:S02]  /*33c0*/  USGXT.U32 UR23, UR4, 0xe ;  /* 0x0000000e0417789a */ /* 0x000fe40008000000 */
[----:B------:R-:W-:-:S02]  /*33d0*/  USGXT.U32 UR5, UR5, 0xe ;  /* 0x0000000e0505789a */ /* 0x000fc40008000000 */
[----:B------:R-:W-:Y:S01]  /*33e0*/  UIADD3 UR28, UP2, UPT, UR23, 0x2, URZ ;  /* 0x00000002171c7890 */ /* 0x000fe2000ff5e0ff */
[----:B------:R-:W-:Y:S01]  /*33f0*/  MOV R3, UR24 ;  /* 0x0000001800037c02 */ /* 0x000fe20008000f00 */
[----:B------:R-:W-:Y:S01]  /*3400*/  UMOV UR4, URZ ;  /* 0x000000ff00047c82 */ /* 0x000fe20008000000 */
[----:B------:R-:W-:Y:S02]  /*3410*/  USHF.R.U32.HI UR22, URZ, 0x4, UR6 ;  /* 0x00000004ff167899 */ /* 0x000fe40008011606 */
[----:B------:R-:W-:Y:S02]  /*3420*/  UIADD3.X UR29, UPT, UPT, UR4, 0x40004040, URZ, UP2, !UPT ;  /* 0x40004040041d7890 */ /* 0x000fe400097fe4ff */
[----:B------:R-:W-:Y:S02]  /*3430*/  ULOP3.LUT UR26, UR5, 0x800000, URZ, 0xfc, !UPT ;  /* 0x00800000051a7892 */ /* 0x000fe4000f8efcff */
[----:B------:R-:W-:Y:S01]  /*3440*/  UISETP.NE.U32.AND UP1, UPT, UR18, URZ, UPT ;  /* 0x000000ff1200728c */ /* 0x000fe2000bf25070 */
[----:B------:R-:W1:Y:S01]  /*3450*/  LDCU UR36, c[0x0][0x3a8] ;  /* 0x00007500ff2477ac */ /* 0x000e620008000800 */
[----:B------:R-:W-:-:S02]  /*3460*/  USGXT.U32 UR22, UR22, 0xe ;  /* 0x0000000e1616789a */ /* 0x000fc40008000000 */
[----:B------:R-:W-:Y:S02]  /*3470*/  UIADD3.64 UR30, UPT, UPT, UR28, 0x2, URZ ;  /* 0x000000021c1e7897 */ /* 0x000fe4000fffe0ff */
[----:B------:R-:W-:Y:S01]  /*3480*/  UIADD3.64 UR32, UPT, UPT, UR28, 0x4, URZ ;  /* 0x000000041c207897 */ /* 0x000fe2000fffe0ff */
[----:B------:R-:W-:Y:S01]  /*3490*/  UMOV UR25, 0x1 ;  /* 0x0000000100197882 */ /* 0x000fe20000000000 */
[----:B------:R-:W-:Y:S01]  /*34a0*/  UMOV UR5, URZ ;  /* 0x000000ff00057c82 */ /* 0x000fe20008000000 */
[----:B------:R-:W-:-:S09]  /*34b0*/  UMOV UR6, URZ ;  /* 0x000000ff00067c82 */ /* 0x000fd20008000000 */
.L_x_17:
[----:B0-----:R-:W-:-:S04]  /*34c0*/  IMAD.WIDE R4, R73, 0x2, R90 ;  /* 0x0000000249047825 */ /* 0x001fc800078e025a */
[C---:B------:R-:W-:Y:S02]  /*34d0*/  IMAD.WIDE R6, R73.reuse, 0x2, R88 ;  /* 0x0000000249067825 */ /* 0x040fe400078e0258 */
[----:B------:R-:W2:Y:S02]  /*34e0*/  LDG.E.U16 R5, desc[UR20][R4.64] ;  /* 0x0000001404057981 */ /* 0x000ea4000c1e1500 */
[C---:B------:R-:W-:Y:S02]  /*34f0*/  IMAD.WIDE R8, R73.reuse, 0x2, R86 ;  /* 0x0000000249087825 */ /* 0x040fe400078e0256 */
[----:B------:R-:W3:Y:S02]  /*3500*/  LDG.E.U16 R7, desc[UR20][R6.64] ;  /* 0x0000001406077981 */ /* 0x000ee4000c1e1500 */
[C---:B------:R-:W-:Y:S02]  /*3510*/  IMAD.WIDE R10, R73.reuse, 0x2, R84 ;  /* 0x00000002490a7825 */ /* 0x040fe400078e0254 */
[----:B------:R-:W4:Y:S02]  /*3520*/  LDG.E.U16 R9, desc[UR20][R8.64] ;  /* 0x0000001408097981 */ /* 0x000f24000c1e1500 */
[----:B------:R-:W-:-:S02]  /*3530*/  IMAD.WIDE R12, R73, 0x2, R82 ;  /* 0x00000002490c7825 */ /* 0x000fc400078e0252 */
[----:B------:R-:W5:Y:S02]  /*3540*/  LDG.E.U16 R11, desc[UR20][R10.64] ;  /* 0x000000140a0b7981 */ /* 0x000f64000c1e1500 */
[C---:B------:R-:W-:Y:S02]  /*3550*/  IMAD.WIDE R14, R73.reuse, 0x2, R80 ;  /* 0x00000002490e7825 */ /* 0x040fe400078e0250 */
[----:B------:R-:W5:Y:S02]  /*3560*/  LDG.E.U16 R13, desc[UR20][R12.64] ;  /* 0x000000140c0d7981 */ /* 0x000f64000c1e1500 */
[C---:B------:R-:W-:Y:S02]  /*3570*/  IMAD.WIDE R16, R73.reuse, 0x2, R78 ;  /* 0x0000000249107825 */ /* 0x040fe400078e024e */
[----:B------:R-:W5:Y:S02]  /*3580*/  LDG.E.U16 R15, desc[UR20][R14.64] ;  /* 0x000000140e0f7981 */ /* 0x000f64000c1e1500 */
[----:B------:R-:W-:-:S02]  /*3590*/  IMAD.WIDE R18, R73, 0x2, R76 ;  /* 0x0000000249127825 */ /* 0x000fc400078e024c */
[----:B------:R-:W5:Y:S04]  /*35a0*/  LDG.E.U16 R17, desc[UR20][R16.64] ;  /* 0x0000001410117981 */ /* 0x000f68000c1e1500 */
[----:B------:R-:W5:Y:S01]  /*35b0*/  LDG.E.U16 R19, desc[UR20][R18.64] ;  /* 0x0000001412137981 */ /* 0x000f62000c1e1500 */
[----:B------:R-:W-:Y:S02]  /*35c0*/  UMOV UR8, 0x1 ;  /* 0x0000000100087882 */ /* 0x000fe40000000000 */
[----:B------:R-:W-:-:S04]  /*35d0*/  @!UP0 UIADD3 UR8, UPT, UPT, -UR8, 0x100000, URZ ;  /* 0x0010000008088890 */ /* 0x000fc8000fffe1ff */
[----:B------:R-:W-:Y:S02]  /*35e0*/  @!UP0 USHF.L.U32 UR9, UR8, 0xb, URZ ;  /* 0x0000000b08098899 */ /* 0x000fe400080006ff */
[----:B------:R-:W-:Y:S01]  /*35f0*/  @!UP0 USHF.L.U32 UR8, UR8, 0x1, URZ ;  /* 0x0000000108088899 */ /* 0x000fe200080006ff */
[----:B------:R-:W-:Y:S01]  /*3600*/  VOTEU.ALL UP2, P1 ;  /* 0x0000000000ff7886 */ /* 0x000fe20000840000 */
[----:B--2---:R0:W-:Y:S04]  /*3610*/  STS.U16 [R2+UR11+0x1800], R5 ;  /* 0x0018000502007988 */ /* 0x0041e8000800040b */
[----:B---3--:R0:W-:Y:S04]  /*3620*/  STS.U16 [R2+UR11+0x1900], R7 ;  /* 0x0019000702007988 */ /* 0x0081e8000800040b */
[----:B----4-:R0:W-:Y:S04]  /*3630*/  STS.U16 [R2+UR11+0x1a00], R9 ;  /* 0x001a000902007988 */ /* 0x0101e8000800040b */
[----:B-----5:R0:W-:Y:S04]  /*3640*/  STS.U16 [R2+UR11+0x1b00], R11 ;  /* 0x001b000b02007988 */ /* 0x0201e8000800040b */
[----:B------:R0:W-:Y:S04]  /*3650*/  STS.U16 [R2+UR11+0x1c00], R13 ;  /* 0x001c000d02007988 */ /* 0x0001e8000800040b */
[----:B------:R0:W-:Y:S04]  /*3660*/  STS.U16 [R2+UR11+0x1d00], R15 ;  /* 0x001d000f02007988 */ /* 0x0001e8000800040b */
[----:B------:R0:W-:Y:S04]  /*3670*/  STS.U16 [R2+UR11+0x1e00], R17 ;  /* 0x001e001102007988 */ /* 0x0001e8000800040b */
[----:B------:R0:W-:Y:S01]  /*3680*/  STS.U16 [R2+UR11+0x1f00], R19 ;  /* 0x001f001302007988 */ /* 0x0001e2000800040b */
[----:B------:R2:W-:Y:S06]  /*3690*/  MEMBAR.ALL.CTA ;  /* 0x0000000000007992 */ /* 0x0005ec0000008000 */
[----:B--2---:R-:W-:Y:S04]  /*36a0*/  FENCE.VIEW.ASYNC.S ;  /* 0x00000000000073c6 */ /* 0x004fe80000000000 */
[----:B------:R-:W2:Y:S02]  /*36b0*/  FENCE.VIEW.ASYNC.S ;  /* 0x00000000000073c6 */ /* 0x000ea40000000000 */
[----:B--2---:R0:W2:Y:S02]  /*36c0*/  @!UP2 SYNCS.EXCH.64 URZ, [UR11+0x2810], UR8 ;  /* 0x002810080bffa5b2 */ /* 0x0040a40008000100 */
[----:B--2---:R-:W-:Y:S06]  /*36d0*/  BAR.SYNC.DEFER_BLOCKING 0x0 ;  /* 0x0000000000007b1d */ /* 0x004fec0000010000 */
[----:B0-----:R-:W-:Y:S05]  /*36e0*/  BRA.U UP1, `(.L_x_13) ;  /* 0x0000000101307547 */ /* 0x001fea000b800000 */
[----:B------:R-:W-:Y:S01]  /*36f0*/  UIADD3 UR8, UPT, UPT, UR11, 0x2810, URZ ;  /* 0x000028100b087890 */ /* 0x000fe2000fffe0ff */
[----:B------:R-:W-:Y:S01]  /*3700*/  UMOV UR9, URZ ;  /* 0x000000ff00097c82 */ /* 0x000fe20008000000 */
[----:B------:R-:W-:Y:S01]  /*3710*/  UMOV UR18, UR26 ;  /* 0x0000001a00127c82 */ /* 0x000fe20008000000 */
[----:B------:R-:W-:Y:S01]  /*3720*/  UMOV UR19, 0x40004040 ;  /* 0x4000404000137882 */ /* 0x000fe20000000000 */
[----:B------:R-:W-:Y:S01]  /*3730*/  UMOV UR16, UR22 ;  /* 0x0000001600107c82 */ /* 0x000fe20008000000 */
[----:B------:R-:W-:Y:S01]  /*3740*/  UMOV UR17, 0xc0004010 ;  /* 0xc000401000117882 */ /* 0x000fe20000000000 */
[----:B------:R-:W-:Y:S01]  /*3750*/  UMOV UR34, 0x0 ;  /* 0x0000000000227882 */ /* 0x000fe20000000000 */
[----:B------:R-:W-:Y:S01]  /*3760*/  UMOV UR35, 0x8108490 ;  /* 0x0810849000237882 */ /* 0x000fe20000000000 */
[----:B------:R-:W-:Y:S01]  /*3770*/  UMOV UR8, UR8 ;  /* 0x0000000800087c82 */ /* 0x000fe20008000000 */
[----:B------:R0:W-:Y:S01]  /*3780*/  UTCHMMA gdesc[UR18], gdesc[UR16], tmem[UR27], tmem[UR34], idesc[UR35], !UPT ;  /* 0x00ff2210120075ea */ /* 0x0001e2000f80001b */
[----:B------:R0:W-:Y:S01]  /*3790*/  UTCBAR [UR8], URZ ;  /* 0x000000ff080073e9 */ /* 0x0001e200080000ff */
[----:B------:R-:W-:-:S02]  /*37a0*/  NOP ;  /* 0x0000000000007918 */ /* 0x000fc40000000000 */
.L_x_13:
[----:B------:R-:W2:Y:S02]  /*37b0*/  SYNCS.PHASECHK.TRANS64.TRYWAIT P2, [UR11+0x2810], RZ ;  /* 0x002810ffff0075a7 */ /* 0x000ea4000804110b */
[----:B--2---:R-:W-:Y:S05]  /*37c0*/  @!P2 BRA `(.L_x_14) ;  /* 0x0000002c0068a947 */ /* 0x004fea0003800000 */
.L_x_23:
[----:B------:R-:W-:Y:S01]  /*37d0*/  BAR.SYNC.DEFER_BLOCKING 0x0 ;  /* 0x0000000000007b1d */ /* 0x000fe20000010000 */
[----:B------:R-:W-:-:S05]  /*37e0*/  SHF.L.U32 R75, R75, 0x1f, RZ ;  /* 0x0000001f4b4b7819 */ /* 0x000fca00000006ff */
[----:B------:R-:W2:Y:S01]  /*37f0*/  LDTM.x64 R4, tmem[UR12+0x10] ;  /* 0x0000100c000479ee */ /* 0x000ea20008340000 */
[----:B------:R-:W3:Y:S01]  /*3800*/  @!P1 SYNCS.CCTL.IV [UR11+0x2810] ;  /* 0x00281000ff0099b1 */ /* 0x000ee2000800000b */
[----:B------:R-:W-:Y:S01]  /*3810*/  NOP ;  /* 0x0000000000007918 */ /* 0x000fe20000000000 */
[----:B-12---:R-:W-:Y:S01]  /*3820*/  FMUL R71, R4, UR36 ;  /* 0x0000002404477c20 */ /* 0x006fe20008400000 */
[----:B------:R-:W-:Y:S01]  /*3830*/  FMUL R110, R5, UR36 ;  /* 0x00000024056e7c20 */ /* 0x000fe20008400000 */
[----:B------:R-:W-:Y:S01]  /*3840*/  FMUL R109, R6, UR36 ;  /* 0x00000024066d7c20 */ /* 0x000fe20008400000 */
[----:B------:R-:W-:Y:S01]  /*3850*/  FMUL R111, R7, UR36 ;  /* 0x00000024076f7c20 */ /* 0x000fe20008400000 */
[----:B------:R-:W-:Y:S01]  /*3860*/  FMUL R112, R8, UR36 ;  /* 0x0000002408707c20 */ /* 0x000fe20008400000 */
[----:B------:R-:W-:Y:S01]  /*3870*/  FMUL R113, R61, UR36 ;  /* 0x000000243d717c20 */ /* 0x000fe20008400000 */
[----:B---3--:R-:W1:Y:S01]  /*3880*/  SYNCS.PHASECHK.TRANS64.TRYWAIT P2, [UR13], R75 ;  /* 0x0000004bff0075a7 */ /* 0x008e62000804110d */
        /* <DEDUP_REMOVED lines=87> */
[----:B------:R-:W-:-:S03]  /*3e00*/  FMUL R109, R67, UR36 ;  /* 0x00000024436d7c20 */ /* 0x000fc60008400000 */
[----:B------:R-:W-:-:S04]  /*3e10*/  FMNMX3 R71, R110, R71, R112, !PT ;  /* 0x000000476e477276 */ /* 0x000fc80007800070 */
[----:B------:R-:W-:-:S05]  /*3e20*/  FMNMX3 R71, R71, R109, R108, !PT ;  /* 0x0000006d47477276 */ /* 0x000fca000780006c */
[--C-:B------:R-:W-:Y:S01]  /*3e30*/  FFMA R5, R5, UR36, -R71.reuse ;  /* 0x0000002405057c23 */ /* 0x100fe20008000847 */
[--C-:B------:R-:W-:Y:S01]  /*3e40*/  FFMA R7, R7, UR36, -R71.reuse ;  /* 0x0000002407077c23 */ /* 0x100fe20008000847 */
[--C-:B------:R-:W-:Y:S01]  /*3e50*/  FFMA R6, R6, UR36, -R71.reuse ;  /* 0x0000002406067c23 */ /* 0x100fe20008000847 */
[--C-:B------:R-:W-:Y:S01]  /*3e60*/  FFMA R10, R10, UR36, -R71.reuse ;  /* 0x000000240a0a7c23 */ /* 0x100fe20008000847 */
[--C-:B------:R-:W-:Y:S01]  /*3e70*/  FFMA R8, R8, UR36, -R71.reuse ;  /* 0x0000002408087c23 */ /* 0x100fe20008000847 */
[--C-:B------:R-:W-:Y:S01]  /*3e80*/  FFMA R13, R13, UR36, -R71.reuse ;  /* 0x000000240d0d7c23 */ /* 0x100fe20008000847 */
[--C-:B------:R-:W-:Y:S01]  /*3e90*/  FFMA R11, R11, UR36, -R71.reuse ;  /* 0x000000240b0b7c23 */ /* 0x100fe20008000847 */
[--C-:B------:R-:W-:Y:S01]  /*3ea0*/  FFMA R15, R15, UR36, -R71.reuse ;  /* 0x000000240f0f7c23 */ /* 0x100fe20008000847 */
[----:B------:R-:W-:Y:S01]  /*3eb0*/  FMUL R119, R5, 1.4426950216293334961 ;  /* 0x3fb8aa3b05777820 */ /* 0x000fe20000400000 */
[----:B------:R-:W-:Y:S01]  /*3ec0*/  FMUL R114, R7, 1.4426950216293334961 ;  /* 0x3fb8aa3b07727820 */ /* 0x000fe20000400000 */
[--C-:B------:R-:W-:Y:S01]  /*3ed0*/  FFMA R12, R12, UR36, -R71.reuse ;  /* 0x000000240c0c7c23 */ /* 0x100fe20008000847 */
[--C-:B------:R-:W-:Y:S01]  /*3ee0*/  FFMA R18, R18, UR36, -R71.reuse ;  /* 0x0000002412127c23 */ /* 0x100fe20008000847 */
[----:B------:R-:W-:Y:S01]  /*3ef0*/  FMUL R5, R6, 1.4426950216293334961 ;  /* 0x3fb8aa3b06057820 */ /* 0x000fe20000400000 */
[----:B------:R-:W-:Y:S01]  /*3f00*/  FMUL R7, R10, 1.4426950216293334961 ;  /* 0x3fb8aa3b0a077820 */ /* 0x000fe20000400000 */
[--C-:B------:R-:W-:Y:S01]  /*3f10*/  FFMA R16, R16, UR36, -R71.reuse ;  /* 0x0000002410107c23 */ /* 0x100fe20008000847 */
[--C-:B------:R-:W-:Y:S01]  /*3f20*/  FFMA R19, R19, UR36, -R71.reuse ;  /* 0x0000002413137c23 */ /* 0x100fe20008000847 */
[--C-:B------:R-:W-:Y:S01]  /*3f30*/  FFMA R4, R4, UR36, -R71.reuse ;  /* 0x0000002404047c23 */ /* 0x100fe20008000847 */
[----:B------:R-:W-:Y:S01]  /*3f40*/  FMUL R6, R8, 1.4426950216293334961 ;  /* 0x3fb8aa3b08067820 */ /* 0x000fe20000400000 */
[--C-:B------:R-:W-:Y:S01]  /*3f50*/  FFMA R9, R9, UR36, -R71.reuse ;  /* 0x0000002409097c23 */ /* 0x100fe20008000847 */
[----:B------:R-:W-:Y:S01]  /*3f60*/  FMUL R109, R13, 1.4426950216293334961 ;  /* 0x3fb8aa3b0d6d7820 */ /* 0x000fe20000400000 */
[--C-:B------:R-:W-:Y:S01]  /*3f70*/  FFMA R10, R14, UR36, -R71.reuse ;  /* 0x000000240e0a7c23 */ /* 0x100fe20008000847 */
[--C-:B------:R-:W-:Y:S01]  /*3f80*/  FFMA R17, R17, UR36, -R71.reuse ;  /* 0x0000002411117c23 */ /* 0x100fe20008000847 */
[--C-:B------:R-:W-:Y:S01]  /*3f90*/  FFMA R20, R20, UR36, -R71.reuse ;  /* 0x0000002414147c23 */ /* 0x100fe20008000847 */
[--C-:B------:R-:W-:Y:S01]  /*3fa0*/  FFMA R21, R21, UR36, -R71.reuse ;  /* 0x0000002415157c23 */ /* 0x100fe20008000847 */
[----:B------:R-:W-:Y:S01]  /*3fb0*/  FMUL R8, R11, 1.4426950216293334961 ;  /* 0x3fb8aa3b0b087820 */ /* 0x000fe20000400000 */
        /* <DEDUP_REMOVED lines=11> */
[----:B------:R-:W2:Y:S01]  /*4070*/  MUFU.EX2 R4, R4 ;  /* 0x0000000400047308 */ /* 0x000ea20000000800 */
[----:B------:R-:W-:-:S07]  /*4080*/  FFMA R22, R22, UR36, -R71 ;  /* 0x0000002416167c23 */ /* 0x000fce0008000847 */
[----:B------:R-:W3:Y:S08]  /*4090*/  MUFU.EX2 R119, R119 ;  /* 0x0000007700777308 */ /* 0x000ef00000000800 */
[----:B------:R-:W4:Y:S08]  /*40a0*/  MUFU.EX2 R5, R5 ;  /* 0x0000000500057308 */ /* 0x000f300000000800 */
[----:B------:R-:W0:Y:S08]  /*40b0*/  MUFU.EX2 R114, R114 ;  /* 0x0000007200727308 */ /* 0x000e300000000800 */
[----:B------:R-:W0:Y:S08]  /*40c0*/  MUFU.EX2 R6, R6 ;  /* 0x0000000600067308 */ /* 0x000e300000000800 */
[----:B------:R-:W0:Y:S08]  /*40d0*/  MUFU.EX2 R9, R9 ;  /* 0x0000000900097308 */ /* 0x000e300000000800 */
[----:B------:R-:W0:Y:S08]  /*40e0*/  MUFU.EX2 R7, R7 ;  /* 0x0000000700077308 */ /* 0x000e300000000800 */
[----:B------:R-:W0:Y:S08]  /*40f0*/  MUFU.EX2 R8, R8 ;  /* 0x0000000800087308 */ /* 0x000e300000000800 */
[----:B------:R-:W0:Y:S08]  /*4100*/  MUFU.EX2 R11, R11 ;  /* 0x0000000b000b7308 */ /* 0x000e300000000800 */
[----:B------:R0:W0:Y:S08]  /*4110*/  MUFU.EX2 R14, R109 ;  /* 0x0000006d000e7308 */ /* 0x0000300000000800 */
        /* <DEDUP_REMOVED lines=8> */
[----:B-1234-:R-:W-:Y:S05]  /*41a0*/  @!P2 BRA `(.L_x_15) ;  /* 0x0000002000fca947 */ /* 0x01efea0003800000 */
.L_x_24:
[----:B------:R-:W-:-:S04]  /*41b0*/  IMAD.WIDE R122, R3, 0x2, R100 ;  /* 0x00000002037a7825 */ /* 0x000fc800078e0264 */
[----:B------:R-:W-:Y:S01]  /*41c0*/  FMUL R20, R22, 1.4426950216293334961 ;  /* 0x3fb8aa3b16147820 */ /* 0x000fe20000400000 */
[----:B------:R-:W-:Y:S01]  /*41d0*/  FFMA R23, R23, UR36, -R71 ;  /* 0x0000002417177c23 */ /* 0x000fe20008000847 */
[C---:B------:R-:W-:Y:S01]  /*41e0*/  IMAD.WIDE R116, R3.reuse, 0x2, R92 ;  /* 0x0000000203747825 */ /* 0x040fe200078e025c */
[----:B------:R1:W2:Y:S03]  /*41f0*/  LDG.E.U16 R111, desc[UR20][R122.64] ;  /* 0x000000147a6f7981 */ /* 0x0002a6000c1e1500 */
[C---:B------:R-:W-:Y:S01]  /*4200*/  IMAD.WIDE R120, R3.reuse, 0x2, R94 ;  /* 0x0000000203787825 */ /* 0x040fe200078e025e */
[----:B------:R3:W4:Y:S03]  /*4210*/  LDG.E.U16 R110, desc[UR20][R116.64] ;  /* 0x00000014746e7981 */ /* 0x000726000c1e1500 */
[C---:B------:R-:W-:Y:S01]  /*4220*/  IMAD.WIDE R126, R3.reuse, 0x2, R96 ;  /* 0x00000002037e7825 */ /* 0x040fe200078e0260 */
[----:B0-----:R0:W5:Y:S03]  /*4230*/  LDG.E.U16 R109, desc[UR20][R120.64] ;  /* 0x00000014786d7981 */ /* 0x001166000c1e1500 */
[----:B------:R-:W-:Y:S01]  /*4240*/  IMAD.WIDE R124, R3, 0x2, R98 ;  /* 0x00000002037c7825 */ /* 0x000fe200078e0262 */
[----:B------:R-:W2:Y:S03]  /*4250*/  LDG.E.U16 R75, desc[UR20][R126.64] ;  /* 0x000000147e4b7981 */ /* 0x000ea6000c1e1500 */
[--C-:B------:R-:W-:Y:S01]  /*4260*/  FFMA R24, R24, UR36, -R71.reuse ;  /* 0x0000002418187c23 */ /* 0x100fe20008000847 */
[----:B------:R-:W-:Y:S01]  /*4270*/  FFMA R25, R25, UR36, -R71 ;  /* 0x0000002419197c23 */ /* 0x000fe20008000847 */
[----:B-1----:R-:W-:Y:S01]  /*4280*/  IMAD.WIDE R122, R3, 0x2, R106 ;  /* 0x00000002037a7825 */ /* 0x002fe200078e026a */
[----:B------:R-:W2:Y:S03]  /*4290*/  LDG.E.U16 R113, desc[UR20][R124.64] ;  /* 0x000000147c717981 */ /* 0x000ea6000c1e1500 */
[--C-:B------:R-:W-:Y:S01]  /*42a0*/  FFMA R28, R28, UR36, -R71.reuse ;  /* 0x000000241c1c7c23 */ /* 0x100fe20008000847 */
[----:B------:R-:W-:Y:S01]  /*42b0*/  FFMA R29, R29, UR36, -R71 ;  /* 0x000000241d1d7c23 */ /* 0x000fe20008000847 */
[----:B---3--:R-:W-:Y:S01]  /*42c0*/  IMAD.WIDE R116, R3, 0x2, R104 ;  /* 0x0000000203747825 */ /* 0x008fe200078e0268 */
[----:B------:R-:W3:Y:S03]  /*42d0*/  LDG.E.U16 R112, desc[UR20][R122.64] ;  /* 0x000000147a707981 */ /* 0x000ee6000c1e1500 */
[--C-:B------:R-:W-:Y:S01]  /*42e0*/  FFMA R32, R32, UR36, -R71.reuse ;  /* 0x0000002420207c23 */ /* 0x100fe20008000847 */
[----:B------:R-:W-:Y:S01]  /*42f0*/  FFMA R33, R33, UR36, -R71 ;  /* 0x0000002421217c23 */ /* 0x000fe20008000847 */
[----:B0-----:R-:W-:-:S04]  /*4300*/  IMAD.WIDE R120, R3, 0x2, R102 ;  /* 0x0000000203787825 */ /* 0x001fc800078e0266 */
[--C-:B------:R-:W-:Y:S01]  /*4310*/  FFMA R36, R36, UR36, -R71.reuse ;  /* 0x0000002424247c23 */ /* 0x100fe20008000847 */
[----:B------:R0:W2:Y:S01]  /*4320*/  LDG.E.U16 R117, desc[UR20][R116.64] ;  /* 0x0000001474757981 */ /* 0x0000a2000c1e1500 */
[----:B------:R-:W-:Y:S01]  /*4330*/  FFMA R37, R37, UR36, -R71 ;  /* 0x0000002425257c23 */ /* 0x000fe20008000847 */
[----:B------:R-:W1:Y:S02]  /*4340*/  MUFU.EX2 R20, R20 ;  /* 0x0000001400147308 */ /* 0x000e640000000800 */
[----:B------:R0:W2:Y:S01]  /*4350*/  LDG.E.U16 R115, desc[UR20][R120.64] ;  /* 0x0000001478737981 */ /* 0x0000a2000c1e1500 */
        /* <DEDUP_REMOVED lines=8> */
[----:B------:R-:W-:-:S03]  /*43e0*/  FADD R36, R4, R119 ;  /* 0x0000007704247221 */ /* 0x000fc60000000000 */
[----:B0-----:R0:W-:Y:S02]  /*43f0*/  MUFU.EX2 R116, R37 ;  /* 0x0000002500747308 */ /* 0x0011e40000000800 */
[----:B0-----:R-:W-:-:S04]  /*4400*/  FADD R37, R5, R36 ;  /* 0x0000002405257221 */ /* 0x001fc80000000000 */
[----:B------:R-:W-:-:S04]  /*4410*/  FADD R37, R114, R37 ;  /* 0x0000002572257221 */ /* 0x000fc80000000000 */
        /* <DEDUP_REMOVED lines=8> */
[----:B------:R-:W-:Y:S01]  /*44a0*/  FADD R36, R12, R37 ;  /* 0x000000250c247221 */ /* 0x000fe20000000000 */
[----:B------:R-:W-:-:S03]  /*44b0*/  FMUL R23, R23, 1.4426950216293334961 ;  /* 0x3fb8aa3b17177820 */ /* 0x000fc60000400000 */
[----:B------:R-:W-:-:S04]  /*44c0*/  FADD R36, R17, R36 ;  /* 0x0000002411247221 */ /* 0x000fc80000000000 */
[----:B------:R-:W-:Y:S01]  /*44d0*/  FADD R37, R15, R36 ;  /* 0x000000240f257221 */ /* 0x000fe20000000000 */
[----:B------:R-:W0:Y:S01]  /*44e0*/  MUFU.EX2 R23, R23 ;  /* 0x0000001700177308 */ /* 0x000e220000000800 */
[----:B------:R-:W-:Y:S02]  /*44f0*/  FFMA R26, R26, UR36, -R71 ;  /* 0x000000241a1a7c23 */ /* 0x000fe40008000847 */
[----:B------:R-:W-:Y:S01]  /*4500*/  FADD R36, R18, R37 ;  /* 0x0000002512247221 */ /* 0x000fe20000000000 */
[----:B------:R-:W-:Y:S01]  /*4510*/  FFMA R27, R27, UR36, -R71 ;  /* 0x000000241b1b7c23 */ /* 0x000fe20008000847 */
[----:B------:R-:W-:Y:S02]  /*4520*/  FMUL R22, R26, 1.4426950216293334961 ;  /* 0x3fb8aa3b1a167820 */ /* 0x000fe40000400000 */
[----:B------:R-:W-:Y:S01]  /*4530*/  FADD R37, R19, R36 ;  /* 0x0000002413257221 */ /* 0x000fe20000000000 */
[----:B------:R-:W0:Y:S01]  /*4540*/  MUFU.EX2 R21, R21 ;  /* 0x0000001500157308 */ /* 0x000e220000000800 */
[----:B------:R-:W-:-:S02]  /*4550*/  FMUL R27, R27, 1.4426950216293334961 ;  /* 0x3fb8aa3b1b1b7820 */ /* 0x000fc40000400000 */
[----:B------:R-:W-:-:S05]  /*4560*/  FADD R37, R16, R37 ;  /* 0x0000002510257221 */ /* 0x000fca0000000000 */
[----:B------:R-:W0:Y:S01]  /*4570*/  MUFU.EX2 R24, R24 ;  /* 0x0000001800187308 */ /* 0x000e220000000800 */
[----:B-1----:R-:W-:Y:S01]  /*4580*/  FADD R36, R20, R37 ;  /* 0x0000002514247221 */ /* 0x002fe20000000000 */
[----:B------:R-:W-:-:S06]  /*4590*/  FFMA R30, R30, UR36, -R71 ;  /* 0x000000241e1e7c23 */ /* 0x000fcc0008000847 */
[----:B------:R-:W1:Y:S01]  /*45a0*/  MUFU.EX2 R22, R22 ;  /* 0x0000001600167308 */ /* 0x000e620000000800 */
[----:B0-----:R-:W-:Y:S01]  /*45b0*/  FADD R36, R23, R36 ;  /* 0x0000002417247221 */ /* 0x001fe20000000000 */
[----:B------:R-:W-:-:S06]  /*45c0*/  FMUL R26, R30, 1.4426950216293334961 ;  /* 0x3fb8aa3b1e1a7820 */ /* 0x000fcc0000400000 */
[----:B------:R-:W0:Y:S01]  /*45d0*/  MUFU.EX2 R27, R27 ;  /* 0x0000001b001b7308 */ /* 0x000e220000000800 */
[----:B------:R-:W-:Y:S01]  /*45e0*/  FADD R37, R21, R36 ;  /* 0x0000002415257221 */ /* 0x000fe20000000000 */
[----:B------:R-:W-:-:S06]  /*45f0*/  FFMA R31, R31, UR36, -R71 ;  /* 0x000000241f1f7c23 */ /* 0x000fcc0008000847 */
[----:B------:R-:W0:Y:S01]  /*4600*/  MUFU.EX2 R25, R25 ;  /* 0x0000001900197308 */ /* 0x000e220000000800 */
[----:B------:R-:W-:Y:S01]  /*4610*/  FADD R37, R24, R37 ;  /* 0x0000002518257221 */ /* 0x000fe20000000000 */
[----:B------:R-:W-:-:S06]  /*4620*/  FMUL R31, R31, 1.4426950216293334961 ;  /* 0x3fb8aa3b1f1f7820 */ /* 0x000fcc0000400000 */
        /* <DEDUP_REMOVED lines=23> */
[----:B------:R-:W-:Y:S01]  /*47a0*/  FMUL R39, R39, 1.4426950216293334961 ;  /* 0x3fb8aa3b27277820 */ /* 0x000fe20000400000 */
[----:B------:R-:W-:Y:S02]  /*47b0*/  FFMA R40, R40, UR36, -R71 ;  /* 0x0000002428287c23 */ /* 0x000fe40008000847 */
[----:B-1----:R-:W-:-:S03]  /*47c0*/  FADD R38, R30, R37 ;  /* 0x000000251e267221 */ /* 0x002fc60000000000 */
[----:B------:R-:W1:Y:S01]  /*47d0*/  MUFU.EX2 R34, R34 ;  /* 0x0000002200227308 */ /* 0x000e620000000800 */
[----:B------:R-:W-:Y:S01]  /*47e0*/  FMUL R40, R40, 1.4426950216293334961 ;  /* 0x3fb8aa3b28287820 */ /* 0x000fe20000400000 */
[--C-:B------:R-:W-:Y:S01]  /*47f0*/  FFMA R41, R41, UR36, -R71.reuse ;  /* 0x0000002429297c23 */ /* 0x100fe20008000847 */
[----:B0-----:R-:W-:Y:S01]  /*4800*/  FADD R38, R35, R38 ;  /* 0x0000002623267221 */ /* 0x001fe20000000000 */
[----:B------:R-:W-:-:S04]  /*4810*/  FFMA R42, R42, UR36, -R71 ;  /* 0x000000242a2a7c23 */ /* 0x000fc80008000847 */
[----:B------:R0:W1:Y:S01]  /*4820*/  MUFU.EX2 R121, R39 ;  /* 0x0000002700797308 */ /* 0x0000620000000800 */
[----:B------:R-:W-:Y:S01]  /*4830*/  FMUL R41, R41, 1.4426950216293334961 ;  /* 0x3fb8aa3b29297820 */ /* 0x000fe20000400000 */
[--C-:B------:R-:W-:Y:S01]  /*4840*/  FFMA R46, R46, UR36, -R71.reuse ;  /* 0x000000242e2e7c23 */ /* 0x100fe20008000847 */
[----:B------:R-:W-:Y:S01]  /*4850*/  FMUL R42, R42, 1.4426950216293334961 ;  /* 0x3fb8aa3b2a2a7820 */ /* 0x000fe20000400000 */
[----:B------:R-:W-:-:S04]  /*4860*/  FFMA R43, R43, UR36, -R71 ;  /* 0x000000242b2b7c23 */ /* 0x000fc80008000847 */
[----:B------:R-:W1:Y:S01]  /*4870*/  MUFU.EX2 R118, R40 ;  /* 0x0000002800767308 */ /* 0x000e620000000800 */
[----:B0-----:R-:W-:Y:S01]  /*4880*/  FADD R39, R33, R38 ;  /* 0x0000002621277221 */ /* 0x001fe20000000000 */
[----:B------:R-:W-:Y:S01]  /*4890*/  FMUL R46, R46, 1.4426950216293334961 ;  /* 0x3fb8aa3b2e2e7820 */ /* 0x000fe20000400000 */
[----:B------:R-:W-:Y:S02]  /*48a0*/  F2FP.BF16.F32.PACK_AB R4, R119, R4 ;  /* 0x000000047704723e */ /* 0x000fe400000010ff */
[----:B------:R-:W-:-:S03]  /*48b0*/  FADD R39, R116, R39 ;  /* 0x0000002774277221 */ /* 0x000fc60000000000 */
[----:B------:R-:W0:Y:S01]  /*48c0*/  MUFU.EX2 R123, R41 ;  /* 0x00000029007b7308 */ /* 0x000e220000000800 */
[----:B------:R-:W-:Y:S01]  /*48d0*/  FMUL R43, R43, 1.4426950216293334961 ;  /* 0x3fb8aa3b2b2b7820 */ /* 0x000fe20000400000 */
[--C-:B------:R-:W-:Y:S01]  /*48e0*/  FFMA R44, R44, UR36, -R71.reuse ;  /* 0x000000242c2c7c23 */ /* 0x100fe20008000847 */
[----:B------:R-:W-:Y:S01]  /*48f0*/  FFMA R45, R45, UR36, -R71 ;  /* 0x000000242d2d7c23 */ /* 0x000fe20008000847 */
[----:B------:R-:W-:-:S04]  /*4900*/  F2FP.BF16.F32.PACK_AB R6, R9, R6 ;  /* 0x000000060906723e */ /* 0x000fc800000010ff */
[----:B------:R-:W0:Y:S01]  /*4910*/  MUFU.EX2 R120, R42 ;  /* 0x0000002a00787308 */ /* 0x000e220000000800 */
[----:B------:R-:W-:-:S07]  /*4920*/  FMUL R44, R44, 1.4426950216293334961 ;  /* 0x3fb8aa3b2c2c7820 */ /* 0x000fce0000400000 */
[----:B------:R1:W-:Y:S01]  /*4930*/  MUFU.EX2 R119, R46 ;  /* 0x0000002e00777308 */ /* 0x0003e20000000800 */
[----:B------:R-:W-:Y:S01]  /*4940*/  FMUL R45, R45, 1.4426950216293334961 ;  /* 0x3fb8aa3b2d2d7820 */ /* 0x000fe20000400000 */
[----:B-1----:R-:W-:-:S06]  /*4950*/  FADD R46, R34, R39 ;  /* 0x00000027222e7221 */ /* 0x002fcc0000000000 */
[----:B------:R-:W1:Y:S01]  /*4960*/  MUFU.EX2 R125, R43 ;  /* 0x0000002b007d7308 */ /* 0x000e620000000800 */
[----:B------:R-:W-:Y:S01]  /*4970*/  FADD R9, R121, R46 ;  /* 0x0000002e79097221 */ /* 0x000fe20000000000 */
[----:B------:R-:W-:-:S03]  /*4980*/  FFMA R47, R47, UR36, -R71 ;  /* 0x000000242f2f7c23 */ /* 0x000fc60008000847 */
[----:B------:R-:W-:-:S03]  /*4990*/  FADD R46, R118, R9 ;  /* 0x00000009762e7221 */ /* 0x000fc60000000000 */
[----:B------:R-:W1:Y:S01]  /*49a0*/  MUFU.EX2 R122, R44 ;  /* 0x0000002c007a7308 */ /* 0x000e620000000800 */
[----:B------:R-:W-:Y:S01]  /*49b0*/  F2FP.BF16.F32.PACK_AB R7, R8, R7 ;  /* 0x000000070807723e */ /* 0x000fe200000010ff */
[----:B0-----:R-:W-:Y:S01]  /*49c0*/  FADD R9, R123, R46 ;  /* 0x0000002e7b097221 */ /* 0x001fe20000000000 */
[----:B------:R-:W-:-:S05]  /*49d0*/  FMUL R47, R47, 1.4426950216293334961 ;  /* 0x3fb8aa3b2f2f7820 */ /* 0x000fca0000400000 */
[----:B------:R-:W0:Y:S01]  /*49e0*/  MUFU.EX2 R124, R45 ;  /* 0x0000002d007c7308 */ /* 0x000e220000000800 */
[----:B------:R-:W-:Y:S01]  /*49f0*/  FFMA R48, R48, UR36, -R71 ;  /* 0x0000002430307c23 */ /* 0x000fe20008000847 */
[----:B------:R-:W-:Y:S01]  /*4a00*/  F2FP.BF16.F32.PACK_AB R8, R14, R11 ;  /* 0x0000000b0e08723e */ /* 0x000fe200000010ff */
[----:B------:R-:W-:Y:S01]  /*4a10*/  FADD R14, R120, R9 ;  /* 0x00000009780e7221 */ /* 0x000fe20000000000 */
[--C-:B------:R-:W-:Y:S01]  /*4a20*/  FFMA R49, R49, UR36, -R71.reuse ;  /* 0x0000002431317c23 */ /* 0x100fe20008000847 */
[----:B------:R-:W-:Y:S01]  /*4a30*/  FMUL R48, R48, 1.4426950216293334961 ;  /* 0x3fb8aa3b30307820 */ /* 0x000fe20000400000 */
[--C-:B------:R-:W-:Y:S01]  /*4a40*/  FFMA R50, R50, UR36, -R71.reuse ;  /* 0x0000002432327c23 */ /* 0x100fe20008000847 */
[----:B------:R-:W-:Y:S01]  /*4a50*/  F2FP.BF16.F32.PACK_AB R9, R13, R10 ;  /* 0x0000000a0d09723e */ /* 0x000fe200000010ff */
[----:B------:R-:W0:Y:S01]  /*4a60*/  MUFU.EX2 R126, R47 ;  /* 0x0000002f007e7308 */ /* 0x000e220000000800 */
[----:B-1----:R-:W-:Y:S01]  /*4a70*/  FADD R13, R125, R14 ;  /* 0x0000000e7d0d7221 */ /* 0x002fe20000000000 */
[----:B------:R-:W-:Y:S01]  /*4a80*/  F2FP.BF16.F32.PACK_AB R5, R114, R5 ;  /* 0x000000057205723e */ /* 0x000fe200000010ff */
[----:B------:R-:W-:Y:S01]  /*4a90*/  FMUL R49, R49, 1.4426950216293334961 ;  /* 0x3fb8aa3b31317820 */ /* 0x000fe20000400000 */
[----:B------:R-:W-:Y:S01]  /*4aa0*/  FMUL R50, R50, 1.4426950216293334961 ;  /* 0x3fb8aa3b32327820 */ /* 0x000fe20000400000 */
[--C-:B------:R-:W-:Y:S01]  /*4ab0*/  FFMA R51, R51, UR36, -R71.reuse ;  /* 0x0000002433337c23 */ /* 0x100fe20008000847 */
[--C-:B------:R-:W-:Y:S01]  /*4ac0*/  FFMA R52, R52, UR36, -R71.reuse ;  /* 0x0000002434347c23 */ /* 0x100fe20008000847 */
[----:B------:R-:W-:Y:S01]  /*4ad0*/  F2FP.BF16.F32.PACK_AB R11, R18, R15 ;  /* 0x0000000f120b723e */ /* 0x000fe200000010ff */
[----:B------:R1:W0:Y:S01]  /*4ae0*/  MUFU.EX2 R114, R48 ;  /* 0x0000003000727308 */ /* 0x0002220000000800 */
        /* <DEDUP_REMOVED lines=14> */
[----:B------:R-:W-:Y:S01]  /*4bd0*/  FFMA R67, R67, UR36, -R71 ;  /* 0x0000002443437c23 */ /* 0x000fe20008000847 */
[----:B------:R-:W-:Y:S01]  /*4be0*/  FADD R15, R122, R13 ;  /* 0x0000000d7a0f7221 */ /* 0x000fe20000000000 */
[----:B------:R0:W2:Y:S01]  /*4bf0*/  MUFU.EX2 R129, R49 ;  /* 0x0000003100817308 */ /* 0x0000a20000000800 */
[----:B-1----:R-:W-:Y:S01]  /*4c00*/  FMUL R48, R51, 1.4426950216293334961 ;  /* 0x3fb8aa3b33307820 */ /* 0x002fe20000400000 */
[----:B------:R-:W-:Y:S01]  /*4c10*/  FMUL R40, R54, 1.4426950216293334961 ;  /* 0x3fb8aa3b36287820 */ /* 0x000fe20000400000 */
[----:B------:R-:W-:Y:S01]  /*4c20*/  FMUL R41, R55, 1.4426950216293334961 ;  /* 0x3fb8aa3b37297820 */ /* 0x000fe20000400000 */
[----:B------:R-:W-:Y:S01]  /*4c30*/  FMUL R42, R56, 1.4426950216293334961 ;  /* 0x3fb8aa3b382a7820 */ /* 0x000fe20000400000 */
[----:B------:R-:W-:Y:S01]  /*4c40*/  FMUL R43, R57, 1.4426950216293334961 ;  /* 0x3fb8aa3b392b7820 */ /* 0x000fe20000400000 */
[----:B------:R-:W-:Y:S01]  /*4c50*/  FMUL R44, R58, 1.4426950216293334961 ;  /* 0x3fb8aa3b3a2c7820 */ /* 0x000fe20000400000 */
[----:B------:R-:W-:Y:S01]  /*4c60*/  FMUL R47, R59, 1.4426950216293334961 ;  /* 0x3fb8aa3b3b2f7820 */ /* 0x000fe20000400000 */
[----:B------:R1:W2:Y:S01]  /*4c70*/  MUFU.EX2 R127, R50 ;  /* 0x00000032007f7308 */ /* 0x0002a20000000800 */
[----:B0-----:R-:W-:Y:S01]  /*4c80*/  FMUL R49, R52, 1.4426950216293334961 ;  /* 0x3fb8aa3b34317820 */ /* 0x001fe20000400000 */
[----:B------:R-:W-:Y:S01]  /*4c90*/  FMUL R45, R60, 1.4426950216293334961 ;  /* 0x3fb8aa3b3c2d7820 */ /* 0x000fe20000400000 */
[----:B------:R-:W-:Y:S01]  /*4ca0*/  FMUL R36, R61, 1.4426950216293334961 ;  /* 0x3fb8aa3b3d247820 */ /* 0x000fe20000400000 */
[----:B------:R-:W-:Y:S01]  /*4cb0*/  FMUL R37, R62, 1.4426950216293334961 ;  /* 0x3fb8aa3b3e257820 */ /* 0x000fe20000400000 */
[----:B------:R-:W-:Y:S01]  /*4cc0*/  FMUL R38, R63, 1.4426950216293334961 ;  /* 0x3fb8aa3b3f267820 */ /* 0x000fe20000400000 */
[----:B------:R-:W-:Y:S01]  /*4cd0*/  FMUL R39, R64, 1.4426950216293334961 ;  /* 0x3fb8aa3b40277820 */ /* 0x000fe20000400000 */
[----:B------:R-:W-:Y:S01]  /*4ce0*/  FMUL R46, R65, 1.4426950216293334961 ;  /* 0x3fb8aa3b412e7820 */ /* 0x000fe20000400000 */
[----:B------:R-:W-:Y:S01]  /*4cf0*/  FMUL R51, R66, 1.4426950216293334961 ;  /* 0x3fb8aa3b42337820 */ /* 0x000fe20000400000 */
[----:B-1----:R-:W-:Y:S01]  /*4d00*/  FMUL R50, R53, 1.4426950216293334961 ;  /* 0x3fb8aa3b35327820 */ /* 0x002fe20000400000 */
[----:B------:R-:W-:Y:S01]  /*4d10*/  FADD R18, R124, R15 ;  /* 0x0000000f7c127221 */ /* 0x000fe20000000000 */
[----:B------:R-:W-:Y:S01]  /*4d20*/  FMUL R52, R67, 1.4426950216293334961 ;  /* 0x3fb8aa3b43347820 */ /* 0x000fe20000400000 */
[----:B------:R-:W-:-:S02]  /*4d30*/  F2FP.BF16.F32.PACK_AB R10, R17, R12 ;  /* 0x0000000c110a723e */ /* 0x000fc400000010ff */
[----:B------:R-:W-:Y:S01]  /*4d40*/  F2FP.BF16.F32.PACK_AB R12, R16, R19 ;  /* 0x00000013100c723e */ /* 0x000fe200000010ff */
[----:B------:R-:W-:Y:S01]  /*4d50*/  FADD R19, R119, R18 ;  /* 0x0000001277137221 */ /* 0x000fe20000000000 */
[----:B------:R-:W0:Y:S01]  /*4d60*/  MUFU.EX2 R48, R48 ;  /* 0x0000003000307308 */ /* 0x000e220000000800 */
[----:B------:R-:W-:Y:S02]  /*4d70*/  F2FP.BF16.F32.PACK_AB R14, R24, R21 ;  /* 0x00000015180e723e */ /* 0x000fe400000010ff */
[----:B------:R-:W-:-:S05]  /*4d80*/  FADD R21, R126, R19 ;  /* 0x000000137e157221 */ /* 0x000fca0000000000 */
[----:B------:R-:W-:Y:S01]  /*4d90*/  MUFU.EX2 R49, R49 ;  /* 0x0000003100317308 */ /* 0x000fe20000000800 */
[----:B------:R-:W-:-:S07]  /*4da0*/  FADD R24, R114, R21 ;  /* 0x0000001572187221 */ /* 0x000fce0000000000 */
[----:B------:R-:W1:Y:S08]  /*4db0*/  MUFU.EX2 R50, R50 ;  /* 0x0000003200327308 */ /* 0x000e700000000800 */
[----:B------:R-:W-:Y:S08]  /*4dc0*/  MUFU.EX2 R40, R40 ;  /* 0x0000002800287308 */ /* 0x000ff00000000800 */
[----:B------:R-:W0:Y:S08]  /*4dd0*/  MUFU.EX2 R41, R41 ;  /* 0x0000002900297308 */ /* 0x000e300000000800 */
        /* <DEDUP_REMOVED lines=11> */
[----:B------:R-:W0:Y:S01]  /*4e90*/  MUFU.EX2 R52, R52 ;  /* 0x0000003400347308 */ /* 0x000e220000000800 */
[----:B------:R-:W-:Y:S01]  /*4ea0*/  F2FP.BF16.F32.PACK_AB R16, R28, R25 ;  /* 0x000000191c10723e */ /* 0x000fe200000010ff */
[----:B--2---:R-:W-:Y:S01]  /*4eb0*/  FADD R28, R129, R24 ;  /* 0x00000018811c7221 */ /* 0x004fe20000000000 */
[----:B------:R-:W-:-:S03]  /*4ec0*/  F2FP.BF16.F32.PACK_AB R13, R23, R20 ;  /* 0x00000014170d723e */ /* 0x000fc600000010ff */
[----:B------:R-:W-:Y:S01]  /*4ed0*/  FADD R53, R127, R28 ;  /* 0x0000001c7f357221 */ /* 0x000fe20000000000 */
[----:B------:R-:W-:Y:S02]  /*4ee0*/  F2FP.BF16.F32.PACK_AB R15, R27, R22 ;  /* 0x000000161b0f723e */ /* 0x000fe400000010ff */
[----:B------:R-:W-:Y:S02]  /*4ef0*/  F2FP.BF16.F32.PACK_AB R17, R31, R26 ;  /* 0x0000001a1f11723e */ /* 0x000fe400000010ff */
[----:B------:R-:W-:Y:S02]  /*4f00*/  F2FP.BF16.F32.PACK_AB R18, R32, R29 ;  /* 0x0000001d2012723e */ /* 0x000fe400000010ff */
[----:B------:R-:W-:Y:S02]  /*4f10*/  F2FP.BF16.F32.PACK_AB R19, R35, R30 ;  /* 0x0000001e2313723e */ /* 0x000fe400000010ff */
[----:B------:R-:W-:Y:S02]  /*4f20*/  F2FP.BF16.F32.PACK_AB R20, R116, R33 ;  /* 0x000000217414723e */ /* 0x000fe400000010ff */
[----:B------:R-:W-:Y:S01]  /*4f30*/  F2FP.BF16.F32.PACK_AB R21, R121, R34 ;  /* 0x000000227915723e */ /* 0x000fe200000010ff */
[----:B------:R2:W-:Y:S01]  /*4f40*/  STS.U16 [R2+UR11+0x2000], R75 ;  /* 0x0020004b02007988 */ /* 0x0005e2000800040b */
[----:B------:R-:W-:-:S02]  /*4f50*/  F2FP.BF16.F32.PACK_AB R22, R123, R118 ;  /* 0x000000767b16723e */ /* 0x000fc400000010ff */
[----:B------:R-:W-:Y:S01]  /*4f60*/  F2FP.BF16.F32.PACK_AB R23, R125, R120 ;  /* 0x000000787d17723e */ /* 0x000fe200000010ff */
[----:B------:R2:W-:Y:S01]  /*4f70*/  STS.U16 [R2+UR11+0x2400], R111 ;  /* 0x0024006f02007988 */ /* 0x0005e2000800040b */
[----:B------:R-:W-:Y:S02]  /*4f80*/  F2FP.BF16.F32.PACK_AB R24, R124, R122 ;  /* 0x0000007a7c18723e */ /* 0x000fe400000010ff */
[----:B------:R-:W-:Y:S02]  /*4f90*/  F2FP.BF16.F32.PACK_AB R25, R126, R119 ;  /* 0x000000777e19723e */ /* 0x000fe400000010ff */
[----:B------:R-:W-:Y:S02]  /*4fa0*/  F2FP.BF16.F32.PACK_AB R26, R129, R114 ;  /* 0x00000072811a723e */ /* 0x000fe400000010ff */
[C---:B0-----:R-:W-:Y:S01]  /*4fb0*/  F2FP.BF16.F32.PACK_AB R27, R48.reuse, R127 ;  /* 0x0000007f301b723e */ /* 0x041fe200000010ff */
[----:B------:R-:W-:Y:S01]  /*4fc0*/  FADD R48, R48, R53 ;  /* 0x0000003530307221 */ /* 0x000fe20000000000 */
[----:B-1----:R-:W-:-:S02]  /*4fd0*/  F2FP.BF16.F32.PACK_AB R28, R50, R49 ;  /* 0x00000031321c723e */ /* 0x002fc400000010ff */
[----:B------:R-:W-:Y:S02]  /*4fe0*/  F2FP.BF16.F32.PACK_AB R29, R41, R40 ;  /* 0x00000028291d723e */ /* 0x000fe400000010ff */
[----:B------:R-:W-:Y:S02]  /*4ff0*/  F2FP.BF16.F32.PACK_AB R30, R43, R42 ;  /* 0x0000002a2b1e723e */ /* 0x000fe400000010ff */
[----:B------:R-:W-:Y:S02]  /*5000*/  F2FP.BF16.F32.PACK_AB R31, R47, R44 ;  /* 0x0000002c2f1f723e */ /* 0x000fe400000010ff */
[----:B------:R-:W-:Y:S02]  /*5010*/  F2FP.BF16.F32.PACK_AB R32, R36, R45 ;  /* 0x0000002d2420723e */ /* 0x000fe400000010ff */
[----:B------:R-:W-:Y:S02]  /*5020*/  F2FP.BF16.F32.PACK_AB R33, R38, R37 ;  /* 0x000000252621723e */ /* 0x000fe400000010ff */
[----:B------:R-:W-:-:S02]  /*5030*/  F2FP.BF16.F32.PACK_AB R34, R46, R39 ;  /* 0x000000272e22723e */ /* 0x000fc400000010ff */
[----:B------:R-:W-:Y:S01]  /*5040*/  F2FP.BF16.F32.PACK_AB R35, R52, R51 ;  /* 0x000000333423723e */ /* 0x000fe200000010ff */
[----:B-----5:R2:W-:Y:S01]  /*5050*/  STS.U16 [R70+UR11+0x2100], R109 ;  /* 0x0021006d46007988 */ /* 0x0205e2000800040b */
[----:B------:R-:W-:-:S03]  /*5060*/  FADD R49, R49, R48 ;  /* 0x0000003031317221 */ /* 0x000fc60000000000 */
[----:B------:R2:W-:Y:S01]  /*5070*/  STS.U16 [R70+UR11+0x2500], R113 ;  /* 0x0025007146007988 */ /* 0x0005e2000800040b */
[----:B------:R-:W-:-:S03]  /*5080*/  FADD R48, -R71, R108 ;  /* 0x0000006c47307221 */ /* 0x000fc60000000100 */
[----:B----4-:R2:W-:Y:S04]  /*5090*/  STS.U16 [R69+UR11+0x2200], R110 ;  /* 0x0022006e45007988 */ /* 0x0105e8000800040b */
[----:B---3--:R2:W-:Y:S01]  /*50a0*/  STS.U16 [R69+UR11+0x2600], R112 ;  /* 0x0026007045007988 */ /* 0x0085e2000800040b */
[----:B------:R0:W-:Y:S03]  /*50b0*/  STTM.x32 tmem[UR12+0x50], R4 ;  /* 0x00005004000079ed */ /* 0x0001e600082c000c */
[----:B------:R2:W-:Y:S04]  /*50c0*/  STS.U16 [R68+UR11+0x2300], R115 ;  /* 0x0023007344007988 */ /* 0x0005e8000800040b */
[----:B------:R2:W-:Y:S01]  /*50d0*/  STS.U16 [R68+UR11+0x2700], R117 ;  /* 0x0027007544007988 */ /* 0x0005e2000800040b */
[----:B------:R-:W1:Y:S02]  /*50e0*/  FENCE.VIEW.ASYNC.T ;  /* 0x00000000000073c6 */ /* 0x000e640000000200 */
[----:B-1----:R-:W-:Y:S01]  /*50f0*/  BAR.SYNC.DEFER_BLOCKING 0x0 ;  /* 0x0000000000007b1d */ /* 0x002fe20000010000 */
[----:B------:R-:W-:-:S05]  /*5100*/  FMUL R48, R48, 1.4426950216293334961 ;  /* 0x3fb8aa3b30307820 */ /* 0x000fca0000400000 */
[----:B------:R-:W1:Y:S01]  /*5110*/  LDTM.x16 R4, tmem[UR12] ;  /* 0x0000000c000479ee */ /* 0x000e620008240000 */
[----:B------:R-:W-:Y:S01]  /*5120*/  FADD R49, R50, R49 ;  /* 0x0000003132317221 */ /* 0x000fe20000000000 */
[----:B------:R-:W-:Y:S01]  /*5130*/  NOP ;  /* 0x0000000000007918 */ /* 0x000fe20000000000 */
[----:B0-----:R-:W1:Y:S02]  /*5140*/  MUFU.EX2 R21, R48 ;  /* 0x0000003000157308 */ /* 0x001e640000000800 */
[C---:B-1----:R-:W-:Y:S01]  /*5150*/  FMUL R4, R21.reuse, R4 ;  /* 0x0000000415047220 */ /* 0x042fe20000400000 */
        /* <DEDUP_REMOVED lines=15> */
[----:B------:R2:W-:Y:S01]  /*5250*/  STTM.x16 tmem[UR12], R4 ;  /* 0x00000004000079ed */ /* 0x0005e2000824000c */
[----:B------:R-:W0:Y:S02]  /*5260*/  FENCE.VIEW.ASYNC.T ;  /* 0x00000000000073c6 */ /* 0x000e240000000200 */
[----:B0-----:R-:W-:Y:S01]  /*5270*/  BAR.SYNC.DEFER_BLOCKING 0x0 ;  /* 0x0000000000007b1d */ /* 0x001fe20000010000 */
[----:B------:R-:W-:-:S04]  /*5280*/  FADD R40, R40, R49 ;  /* 0x0000003128287221 */ /* 0x000fc80000000000 */
[----:B------:R-:W-:-:S04]  /*5290*/  FADD R41, R41, R40 ;  /* 0x0000002829297221 */ /* 0x000fc80000000000 */
[----:B------:R-:W-:-:S04]  /*52a0*/  FADD R42, R42, R41 ;  /* 0x000000292a2a7221 */ /* 0x000fc80000000000 */
[----:B------:R-:W-:Y:S01]  /*52b0*/  FADD R43, R43, R42 ;  /* 0x0000002a2b2b7221 */ /* 0x000fe20000000000 */
[----:B------:R0:W-:Y:S06]  /*52c0*/  MEMBAR.ALL.CTA ;  /* 0x0000000000007992 */ /* 0x0001ec0000008000 */
[----:B0-----:R-:W0:Y:S01]  /*52d0*/  FENCE.VIEW.ASYNC.S ;  /* 0x00000000000073c6 */ /* 0x001e220000000000 */
        /* <DEDUP_REMOVED lines=8> */
[----:B------:R-:W-:-:S03]  /*5360*/  ULEA UR13, UR25, UR11, 0x3 ;  /* 0x0000000b190d7291 */ /* 0x000fc6000f8e18ff */
[----:B------:R-:W-:Y:S01]  /*5370*/  FADD R51, R51, R46 ;  /* 0x0000002e33337221 */ /* 0x000fe20000000000 */
[----:B------:R-:W-:-:S03]  /*5380*/  UIADD3 UR13, UPT, UPT, UR13, 0x2800, URZ ;  /* 0x000028000d0d7890 */ /* 0x000fc6000fffe0ff */
[----:B------:R-:W-:Y:S01]  /*5390*/  FADD R52, R52, R51 ;  /* 0x0000003334347221 */ /* 0x000fe20000000000 */
[----:B------:R-:W-:Y:S01]  /*53a0*/  UMOV UR4, UR5 ;  /* 0x0000000500047c82 */ /* 0x000fe20008000000 */
[----:B0-----:R-:W-:Y:S06]  /*53b0*/  BAR.SYNC.DEFER_BLOCKING 0x0 ;  /* 0x0000000000007b1d */ /* 0x001fec0000010000 */
[----:B--2---:R-:W-:Y:S05]  /*53c0*/  BRA.U UP1, `(.L_x_16) ;  /* 0x0000000101587547 */ /* 0x004fea000b800000 */
[----:B------:R-:W-:Y:S02]  /*53d0*/  UIADD3 UR34, UPT, UPT, UR10, 0x58, URZ ;  /* 0x000000580a227890 */ /* 0x000fe4000fffe0ff */
[----:B------:R-:W-:Y:S02]  /*53e0*/  UIADD3 UR35, UPT, UPT, UR10, 0x60, URZ ;  /* 0x000000600a237890 */ /* 0x000fe4000fffe0ff */
[----:B------:R-:W-:Y:S01]  /*53f0*/  UIADD3 UR37, UPT, UPT, UR10, 0x68, URZ ;  /* 0x000000680a257890 */ /* 0x000fe2000fffe0ff */
[----:B------:R-:W-:Y:S01]  /*5400*/  UMOV UR18, 0x0 ;  /* 0x0000000000127882 */ /* 0x000fe20000000000 */
[----:B------:R-:W-:Y:S01]  /*5410*/  UMOV UR19, 0x8040490 ;  /* 0x0804049000137882 */ /* 0x000fe20000000000 */
[----:B------:R-:W-:Y:S01]  /*5420*/  UMOV UR16, UR23 ;  /* 0x0000001700107c82 */ /* 0x000fe20008000000 */
[----:B------:R-:W-:Y:S01]  /*5430*/  UMOV UR17, 0x40004040 ;  /* 0x4000404000117882 */ /* 0x000fe20000000000 */
[----:B------:R-:W-:Y:S01]  /*5440*/  UMOV UR38, 0x0 ;  /* 0x0000000000267882 */ /* 0x000fe20000000000 */
[----:B------:R-:W-:Y:S01]  /*5450*/  UMOV UR39, 0x8040490 ;  /* 0x0804049000277882 */ /* 0x000fe20000000000 */
[----:B------:R-:W-:Y:S01]  /*5460*/  UMOV UR40, 0x0 ;  /* 0x0000000000287882 */ /* 0x000fe20000000000 */
[----:B------:R-:W-:Y:S01]  /*5470*/  UMOV UR41, 0x8040490 ;  /* 0x0804049000297882 */ /* 0x000fe20000000000 */
[----:B------:R-:W-:Y:S01]  /*5480*/  UMOV UR8, UR13 ;  /* 0x0000000d00087c82 */ /* 0x000fe20008000000 */
[----:B------:R-:W-:Y:S01]  /*5490*/  UMOV UR9, URZ ;  /* 0x000000ff00097c82 */ /* 0x000fe20008000000 */
[----:B------:R0:W-:Y:S01]  /*54a0*/  UTCHMMA tmem[UR15], gdesc[UR16], tmem[UR10], tmem[UR18], idesc[UR19], UPT ;  /* 0x00ff12100f0079ea */ /* 0x0001e2000b80000a */
        /* <DEDUP_REMOVED lines=8> */
.L_x_16:
[----:B------:R-:W-:Y:S01]  /*5530*/  UIADD3 UR25, UPT, UPT, UR25, 0x1, URZ ;  /* 0x0000000119197890 */ /* 0x000fe2000fffe0ff */
[----:B------:R-:W-:Y:S01]  /*5540*/  FFMA R72, R21, R72, R52 ;  /* 0x0000004815487223 */ /* 0x000fe20000000034 */
[----:B------:R-:W-:Y:S01]  /*5550*/  UIADD3 UR6, UPT, UPT, UR6, 0x40, URZ ;  /* 0x0000004006067890 */ /* 0x000fe2000fffe0ff */
[----:B------:R-:W-:Y:S01]  /*5560*/  IADD3 R3, PT, PT, R3, UR24, RZ ;  /* 0x0000001803037c10 */ /* 0x000fe2000fffe0ff */
[----:B------:R-:W-:Y:S01]  /*5570*/  UISETP.GT.AND UP2, UPT, UR25, 0x1, UPT ;  /* 0x000000011900788c */ /* 0x000fe2000bf44270 */
[----:B------:R-:W-:Y:S02]  /*5580*/  IADD3 R73, PT, PT, R74, R73, RZ ;  /* 0x000000494a497210 */ /* 0x000fe40007ffe0ff */
[----:B------:R-:W-:Y:S01]  /*5590*/  MOV R75, UR4 ;  /* 0x00000004004b7c02 */ /* 0x000fe20008000f00 */
[----:B0-----:R-:W-:Y:S01]  /*55a0*/  USEL UR5, URZ, 0x1, !UP2 ;  /* 0x00000001ff057887 */ /* 0x001fe2000d000000 */
[----:B------:R-:W-:Y:S01]  /*55b0*/  MOV R108, R71 ;  /* 0x00000047006c7202 */ /* 0x000fe20000000f00 */
[----:B------:R-:W-:-:S02]  /*55c0*/  USEL UR25, UR25, URZ, !UP2 ;  /* 0x000000ff19197287 */ /* 0x000fc4000d000000 */
[----:B------:R-:W-:Y:S02]  /*55d0*/  UISETP.GE.AND UP2, UPT, UR6, UR14, UPT ;  /* 0x0000000e0600728c */ /* 0x000fe4000bf46270 */
[----:B------:R-:W-:-:S07]  /*55e0*/  ULOP3.LUT UR5, UR4, UR5, URZ, 0x3c, !UPT ;  /* 0x0000000504057292 */ /* 0x000fce000f8e3cff */
[----:B------:R-:W-:Y:S05]  /*55f0*/  BRA.U !UP2, `(.L_x_17) ;  /* 0xffffffdd0ab07547 */ /* 0x000fea000b83ffff */
.L_x_12:
[C---:B------:R-:W-:Y:S01]  /*5600*/  FMUL R2, R72.reuse, 8388608 ;  /* 0x4b00000048027820 */ /* 0x040fe20000400000 */
[C---:B------:R-:W-:Y:S01]  /*5610*/  FSETP.GEU.AND P5, PT, R72.reuse, 1.175494350822287508e-38, PT ;  /* 0x008000004800780b */ /* 0x040fe20003fae000 */
[----:B------:R-:W1:Y:S01]  /*5620*/  LDCU UR5, c[0x0][0x3f0] ;  /* 0x00007e00ff0577ac */ /* 0x000e620008000800 */
[----:B0-----:R-:W-:Y:S01]  /*5630*/  HFMA2 R5, -RZ, RZ, 1.443359375, -0.2030029296875 ;  /* 0x3dc6b27fff057431 */ /* 0x001fe200000001ff */
[----:B------:R-:W-:Y:S02]  /*5640*/  FSETP.GEU.AND P2, PT, |R72|, 1.175494350822287508e-38, PT ;  /* 0x008000004800780b */ /* 0x000fe40003f4e200 */
[----:B------:R-:W-:Y:S01]  /*5650*/  FSEL R26, R2, R72, !P5 ;  /* 0x00000048021a7208 */ /* 0x000fe20006800000 */
[----:B------:R-:W0:Y:S01]  /*5660*/  LDCU.64 UR8, c[0x0][0x3e0] ;  /* 0x00007c00ff0877ac */ /* 0x000e220008000a00 */
[----:B------:R-:W-:Y:S02]  /*5670*/  FSETP.GT.AND P3, PT, |R72|, 8.50705917302346158658e+37, PT ;  /* 0x7e8000004800780b */ /* 0x000fe40003f64200 */
[----:B------:R-:W-:-:S04]  /*5680*/  IADD3 R2, PT, PT, R26, -0x3f3504f3, RZ ;  /* 0xc0cafb0d1a027810 */ /* 0x000fc80007ffe0ff */
[----:B------:R-:W-:-:S04]  /*5690*/  LOP3.LUT R3, R2, 0xff800000, RZ, 0xc0, !PT ;  /* 0xff80000002037812 */ /* 0x000fc800078ec0ff */
[----:B------:R-:W-:Y:S01]  /*56a0*/  IADD3 R2, PT, PT, R26, -R3, RZ ;  /* 0x800000031a027210 */ /* 0x000fe20007ffe0ff */
[----:B-1----:R-:W-:-:S04]  /*56b0*/  UISETP.GE.AND UP0, UPT, UR5, 0x1, UPT ;  /* 0x000000010500788c */ /* 0x002fc8000bf06270 */
[----:B------:R-:W-:-:S04]  /*56c0*/  FADD R20, R2, -1 ;  /* 0xbf80000002147421 */ /* 0x000fc80000000000 */
[----:B------:R-:W-:-:S04]  /*56d0*/  FFMA.FTZ R5, R20, R5, -0.16845393180847167969 ;  /* 0xbe2c7f3014057423 */ /* 0x000fc80000010005 */
[----:B------:R-:W-:-:S04]  /*56e0*/  FFMA.FTZ R5, R20, R5, 0.1716887056827545166 ;  /* 0x3e2fcf2a14057423 */ /* 0x000fc80000010005 */
[----:B------:R-:W-:-:S04]  /*56f0*/  FFMA.FTZ R5, R20, R5, -0.17900948226451873779 ;  /* 0xbe374e4314057423 */ /* 0x000fc80000010005 */
[----:B------:R-:W-:-:S04]  /*5700*/  FFMA.FTZ R5, R20, R5, 0.20512372255325317383 ;  /* 0x3e520bf414057423 */ /* 0x000fc80000010005 */
[----:B------:R-:W-:Y:S01]  /*5710*/  FFMA.FTZ R5, R20, R5, -0.24046532809734344482 ;  /* 0xbe763c8b14057423 */ /* 0x000fe20000010005 */
[----:B0-----:R-:W-:Y:S06]  /*5720*/  BRA.U !UP0, `(.L_x_18) ;  /* 0x0000000108107547 */ /* 0x001fec000b800000 */
[----:B------:R-:W-:-:S06]  /*5730*/  USHF.L.U32 UR4, UR4, 0x1f, URZ ;  /* 0x0000001f04047899 */ /* 0x000fcc00080006ff */
[----:B------:R-:W-:-:S04]  /*5740*/  MOV R2, UR4 ;  /* 0x0000000400027c02 */ /* 0x000fc80008000f00 */
[----:B------:R-:W0:Y:S02]  /*5750*/  SYNCS.PHASECHK.TRANS64.TRYWAIT P4, [UR13], R2 ;  /* 0x00000002ff0075a7 */ /* 0x000e24000808110d */
[----:B0-----:R-:W-:Y:S05]  /*5760*/  @!P4 BRA `(.L_x_19) ;  /* 0x0000000c0098c947 */ /* 0x001fea0003800000 */
.L_x_18:
[----:B------:R-:W-:Y:S01]  /*5770*/  BAR.SYNC.DEFER_BLOCKING 0x0 ;  /* 0x0000000000007b1d */ /* 0x000fe20000010000 */
[----:B------:R-:W-:Y:S01]  /*5780*/  FFMA.FTZ R5, R20, R5, 0.28857114911079406738 ;  /* 0x3e93bf9914057423 */ /* 0x000fe20000010005 */
[----:B------:R-:W-:Y:S01]  /*5790*/  @P3 FMUL R72, R72, 0.25 ;  /* 0x3e80000048483820 */ /* 0x000fe20000400000 */
[----:B------:R-:W-:Y:S01]  /*57a0*/  ISETP.GE.U32.AND P6, PT, R26, 0x7f800000, PT ;  /* 0x7f8000001a00780c */ /* 0x000fe20003fc6070 */
[----:B------:R-:W-:Y:S01]  /*57b0*/  UIMAD UR4, UR7, UR8, URZ ;  /* 0x00000008070472a4 */ /* 0x000fe2000f8e02ff */
[----:B------:R-:W-:-:S03]  /*57c0*/  FFMA.FTZ R21, R20, R5, -0.36067417263984680176 ;  /* 0xbeb8aa4914157423 */ /* 0x000fc60000010005 */
[----:B------:R-:W0:Y:S01]  /*57d0*/  LDC.64 R24, c[0x0][0x398] ;  /* 0x0000e600ff187b82 */ /* 0x000e220000000a00 */
[----:B------:R-:W-:Y:S01]  /*57e0*/  @!P2 FMUL R72, R72, 16777216 ;  /* 0x4b8000004848a820 */ /* 0x000fe20000400000 */
[----:B------:R-:W-:Y:S01]  /*57f0*/  FSEL R2, RZ, -23, P5 ;  /* 0xc1b80000ff027808 */ /* 0x000fe20002800000 */
[----:B------:R-:W-:Y:S01]  /*5800*/  FFMA.FTZ R21, R20, R21, 0.48089820146560668945 ;  /* 0x3ef6384a14157423 */ /* 0x000fe20000010015 */
[----:B------:R-:W-:Y:S01]  /*5810*/  I2FP.F32.S32 R3, R3 ;  /* 0x0000000300037245 */ /* 0x000fe20000201400 */
[----:B------:R-:W1:Y:S01]  /*5820*/  MUFU.RCP R23, R72 ;  /* 0x0000004800177308 */ /* 0x000e620000001000 */
[----:B------:R-:W-:Y:S02]  /*5830*/  IMAD R22, R0, UR9, RZ ;  /* 0x0000000900167c24 */ /* 0x000fe4000f8e02ff */
[C---:B------:R-:W-:Y:S01]  /*5840*/  FFMA.FTZ R21, R20.reuse, R21, -0.72134751081466674805 ;  /* 0xbf38aa3b14157423 */ /* 0x040fe20000010015 */
[----:B------:R-:W2:Y:S01]  /*5850*/  LDC R51, c[0x0][0x3e8] ;  /* 0x0000fa00ff337b82 */ /* 0x000ea20000000800 */
[----:B------:R-:W-:Y:S01]  /*5860*/  USHF.L.U32 UR5, UR4, 0x1, URZ ;  /* 0x0000000104057899 */ /* 0x000fe200080006ff */
[----:B------:R-:W-:Y:S01]  /*5870*/  FFMA.FTZ R2, R3, 1.1920928955078125e-07, R2 ;  /* 0x3400000003027823 */ /* 0x000fe20000010002 */
[----:B------:R-:W-:Y:S01]  /*5880*/  FMUL R21, R20, R21 ;  /* 0x0000001514157220 */ /* 0x000fe20000400000 */
[C---:B------:R-:W-:Y:S01]  /*5890*/  SHF.L.U32 R3, R22.reuse, 0x1, RZ ;  /* 0x0000000116037819 */ /* 0x040fe200000006ff */
[----:B------:R-:W-:-:S04]  /*58a0*/  IMAD.HI R22, R22, 0x2, RZ ;  /* 0x0000000216167827 */ /* 0x000fc800078e02ff */
[C---:B------:R-:W-:Y:S01]  /*58b0*/  FMUL R21, R20.reuse, R21 ;  /* 0x0000001514157220 */ /* 0x040fe20000400000 */
[----:B------:R-:W3:Y:S02]  /*58c0*/  @!P1 SYNCS.CCTL.IV [UR11+0x2800] ;  /* 0x00280000ff0099b1 */ /* 0x000ee4000800000b */
[----:B---3--:R-:W-:Y:S01]  /*58d0*/  BAR.SYNC.DEFER_BLOCKING 0x0 ;  /* 0x0000000000007b1d */ /* 0x008fe20000010000 */
[----:B------:R-:W-:-:S04]  /*58e0*/  FFMA.FTZ R21, R20, 1.4426950216293334961, R21 ;  /* 0x3fb8aa3b14157823 */ /* 0x000fc80000010015 */
[----:B------:R-:W-:Y:S01]  /*58f0*/  FADD R21, R2, R21 ;  /* 0x0000001502157221 */ /* 0x000fe20000000000 */
[----:B0-----:R-:W-:Y:S01]  /*5900*/  IADD3 R2, P4, P5, R3, UR5, R24 ;  /* 0x0000000503027c10 */ /* 0x001fe2000fd9e018 */
[----:B------:R-:W-:Y:S01]  /*5910*/  UIMAD.WIDE UR4, UR4, 0x2, URZ ;  /* 0x00000002040478a5 */ /* 0x000fe2000f8e02ff */
[----:B------:R-:W0:Y:S01]  /*5920*/  LDTM.x16 R4, tmem[UR12] ;  /* 0x0000000c000479ee */ /* 0x000e220008240000 */
[----:B------:R-:W-:Y:S01]  /*5930*/  @P6 MOV R3, 0x7f800000 ;  /* 0x7f80000000036802 */ /* 0x000fe20000000f00 */
[----:B--2---:R-:W-:-:S04]  /*5940*/  IMAD R53, R51, 0x18, RZ ;  /* 0x0000001833357824 */ /* 0x004fc800078e02ff */
[C---:B------:R-:W-:Y:S01]  /*5950*/  @P6 FFMA.FTZ R21, R26.reuse, R3, +INF ;  /* 0x7f8000001a156423 */ /* 0x040fe20000010003 */
[----:B------:R-:W-:Y:S01]  /*5960*/  FSETP.NEU.AND P6, PT, R26, RZ, PT ;  /* 0x000000ff1a00720b */ /* 0x000fe20003fcd000 */
[C---:B------:R-:W-:Y:S01]  /*5970*/  IMAD R27, R51.reuse, 0x14, RZ ;  /* 0x00000014331b7824 */ /* 0x040fe200078e02ff */
[----:B------:R-:W-:Y:S01]  /*5980*/  IADD3.X R3, PT, PT, R22, UR5, R25, P4, P5 ;  /* 0x0000000516037c10 */ /* 0x000fe2000a7ea419 */
[C---:B------:R-:W-:Y:S01]  /*5990*/  IMAD R29, R51.reuse, 0x16, RZ ;  /* 0x00000016331d7824 */ /* 0x040fe200078e02ff */
[----:B------:R-:W2:Y:S01]  /*59a0*/  LDCU UR4, c[0x0][0x3ec] ;  /* 0x00007d80ff0477ac */ /* 0x000ea20008000800 */
[C---:B------:R-:W-:Y:S01]  /*59b0*/  IMAD R57, R51.reuse, 0x1c, RZ ;  /* 0x0000001c33397824 */ /* 0x040fe200078e02ff */
[C---:B------:R-:W-:Y:S01]  /*59c0*/  SHF.L.U32 R25, R51.reuse, 0x2, RZ ;  /* 0x0000000233197819 */ /* 0x040fe200000006ff */
[C---:B------:R-:W-:Y:S01]  /*59d0*/  IMAD R31, R51.reuse, 0xe, RZ ;  /* 0x0000000e331f7824 */ /* 0x040fe200078e02ff */
[C---:B------:R-:W-:Y:S01]  /*59e0*/  SHF.L.U32 R33, R51.reuse, 0x3, RZ ;  /* 0x0000000333217819 */ /* 0x040fe200000006ff */
[----:B------:R-:W3:Y:S01]  /*59f0*/  @!P1 SYNCS.CCTL.IV [UR11+0x2808] ;  /* 0x00280800ff0099b1 */ /* 0x000ee2000800000b */
[C---:B------:R-:W-:Y:S01]  /*5a00*/  IMAD R55, R51.reuse, 0x1a, RZ ;  /* 0x0000001a33377824 */ /* 0x040fe200078e02ff */
[----:B------:R-:W-:Y:S01]  /*5a10*/  NOP ;  /* 0x0000000000007918 */ /* 0x000fe20000000000 */
[C---:B------:R-:W-:Y:S01]  /*5a20*/  IMAD R59, R51.reuse, 0x1e, RZ ;  /* 0x0000001e333b7824 */ /* 0x040fe200078e02ff */
[C---:B------:R-:W-:Y:S01]  /*5a30*/  LEA R37, R51.reuse, -R51, 0x4 ;  /* 0x8000003333257211 */ /* 0x040fe200078e20ff */
[----:B------:R-:W-:-:S02]  /*5a40*/  IMAD R35, R51, 0xd, RZ ;  /* 0x0000000d33237824 */ /* 0x000fc400078e02ff */
[----:B0-----:R-:W-:Y:S01]  /*5a50*/  @P3 FMUL R6, R6, 0.25 ;  /* 0x3e80000006063820 */ /* 0x001fe20000400000 */
[----:B------:R-:W-:Y:S01]  /*5a60*/  @P3 FMUL R7, R7, 0.25 ;  /* 0x3e80000007073820 */ /* 0x000fe20000400000 */
[----:B------:R-:W-:Y:S01]  /*5a70*/  @P3 FMUL R4, R4, 0.25 ;  /* 0x3e80000004043820 */ /* 0x000fe20000400000 */
[----:B------:R-:W-:Y:S01]  /*5a80*/  @P3 FMUL R5, R5, 0.25 ;  /* 0x3e80000005053820 */ /* 0x000fe20000400000 */
[----:B------:R-:W-:Y:S01]  /*5a90*/  @!P2 FMUL R6, R6, 16777216 ;  /* 0x4b8000000606a820 */ /* 0x000fe20000400000 */
[----:B------:R-:W-:Y:S01]  /*5aa0*/  @!P2 FMUL R7, R7, 16777216 ;  /* 0x4b8000000707a820 */ /* 0x000fe20000400000 */
[----:B------:R-:W-:Y:S01]  /*5ab0*/  @!P2 FMUL R4, R4, 16777216 ;  /* 0x4b8000000404a820 */ /* 0x000fe20000400000 */
[----:B------:R-:W-:Y:S01]  /*5ac0*/  @!P2 FMUL R5, R5, 16777216 ;  /* 0x4b8000000505a820 */ /* 0x000fe20000400000 */
[C---:B-1----:R-:W-:Y:S01]  /*5ad0*/  FMUL R6, R23.reuse, R6 ;  /* 0x0000000617067220 */ /* 0x042fe20000400000 */
[----:B------:R-:W-:Y:S01]  /*5ae0*/  FMUL R7, R23, R7 ;  /* 0x0000000717077220 */ /* 0x000fe20000400000 */
[----:B------:R-:W-:Y:S01]  /*5af0*/  @P3 FMUL R9, R9, 0.25 ;  /* 0x3e80000009093820 */ /* 0x000fe20000400000 */
[----:B------:R-:W-:Y:S01]  /*5b00*/  @P3 FMUL R19, R19, 0.25 ;  /* 0x3e80000013133820 */ /* 0x000fe20000400000 */
[----:B------:R-:W-:Y:S01]  /*5b10*/  @P3 FMUL R8, R8, 0.25 ;  /* 0x3e80000008083820 */ /* 0x000fe20000400000 */
[C---:B------:R-:W-:Y:S01]  /*5b20*/  FMUL R4, R23.reuse, R4 ;  /* 0x0000000417047220 */ /* 0x040fe20000400000 */
[----:B------:R-:W-:Y:S01]  /*5b30*/  FMUL R5, R23, R5 ;  /* 0x0000000517057220 */ /* 0x000fe20000400000 */
[----:B------:R-:W-:Y:S01]  /*5b40*/  @P3 FMUL R10, R10, 0.25 ;  /* 0x3e8000000a0a3820 */ /* 0x000fe20000400000 */
        /* <DEDUP_REMOVED lines=8> */
[----:B------:R-:W-:Y:S01]  /*5bd0*/  @!P2 FMUL R9, R9, 16777216 ;  /* 0x4b8000000909a820 */ /* 0x000fe20000400000 */
[----:B------:R-:W-:Y:S01]  /*5be0*/  F2FP.BF16.F32.PACK_AB R48, R7, R6 ;  /* 0x000000060730723e */ /* 0x000fe200000010ff */
[----:B------:R-:W-:Y:S01]  /*5bf0*/  @!P2 FMUL R19, R19, 16777216 ;  /* 0x4b8000001313a820 */ /* 0x000fe20000400000 */
[----:B------:R-:W-:-:S02]  /*5c00*/  IMAD R7, R51, 0xc, RZ ;  /* 0x0000000c33077824 */ /* 0x000fc400078e02ff */
[----:B------:R-:W-:Y:S01]  /*5c10*/  @!P2 FMUL R8, R8, 16777216 ;  /* 0x4b8000000808a820 */ /* 0x000fe20000400000 */
        /* <DEDUP_REMOVED lines=9> */
[----:B------:R-:W-:Y:S01]  /*5cb0*/  F2FP.BF16.F32.PACK_AB R46, R5, R4 ;  /* 0x00000004052e723e */ /* 0x000fe200000010ff */
[----:B------:R-:W-:Y:S01]  /*5cc0*/  FMUL R39, R23, R9 ;  /* 0x0000000917277220 */ /* 0x000fe20000400000 */
[----:B------:R-:W-:Y:S01]  /*5cd0*/  IADD3 R6, P2, PT, R53, R2, RZ ;  /* 0x0000000235067210 */ /* 0x000fe20007f5e0ff */
[----:B------:R-:W-:Y:S01]  /*5ce0*/  FMUL R49, R23, R19 ;  /* 0x0000001317317220 */ /* 0x000fe20000400000 */
[----:B------:R-:W-:Y:S01]  /*5cf0*/  FSEL R4, R21, -INF , P6 ;  /* 0xff80000015047808 */ /* 0x000fe20003000000 */
[----:B------:R-:W-:-:S02]  /*5d00*/  IMAD R9, R51, 0x6, RZ ;  /* 0x0000000633097824 */ /* 0x000fc400078e02ff */
[----:B------:R-:W-:Y:S01]  /*5d10*/  FMUL R34, R23, R8 ;  /* 0x0000000817227220 */ /* 0x000fe20000400000 */
[----:B------:R-:W-:Y:S01]  /*5d20*/  IMAD R19, R51, 0xa, RZ ;  /* 0x0000000a33137824 */ /* 0x000fe200078e02ff */
[----:B------:R-:W-:Y:S01]  /*5d30*/  IADD3 R28, P6, PT, R7, R2, RZ ;  /* 0x00000002071c7210 */ /* 0x000fe20007fde0ff */
        /* <DEDUP_REMOVED lines=8> */
[----:B------:R-:W-:Y:S01]  /*5dc0*/  FMUL R44, R23, R18 ;  /* 0x00000012172c7220 */ /* 0x000fe20000400000 */
[-C--:B------:R-:W-:Y:S01]  /*5dd0*/  IADD3 R8, P5, PT, R27, R2.reuse, RZ ;  /* 0x000000021b087210 */ /* 0x080fe20007fbe0ff */
[----:B------:R-:W-:Y:S01]  /*5de0*/  IMAD R23, R51, 0x12, RZ ;  /* 0x0000001233177824 */ /* 0x000fe200078e02ff */
[----:B------:R-:W-:Y:S01]  /*5df0*/  LEA.HI.X.SX32 R7, R7, R3, 0x1, P2 ;  /* 0x0000000307077211 */ /* 0x000fe200010f0eff */
[----:B------:R-:W-:Y:S01]  /*5e00*/  FFMA R71, R4, 0.69314718246459960938, R71 ;  /* 0x3f31721804477823 */ /* 0x000fe20000000047 */
[-C--:B------:R-:W-:Y:S01]  /*5e10*/  IADD3 R14, P2, PT, R29, R2.reuse, RZ ;  /* 0x000000021d0e7210 */ /* 0x080fe20007f5e0ff */
[C---:B------:R-:W-:Y:S01]  /*5e20*/  IMAD R21, R51.reuse, 0xb, RZ ;  /* 0x0000000b33157824 */ /* 0x040fe200078e02ff */
[----:B------:R-:W-:Y:S01]  /*5e30*/  LEA R5, R51, R51, 0x1 ;  /* 0x0000003333057211 */ /* 0x000fe200078e08ff */
[----:B------:R0:W-:Y:S01]  /*5e40*/  STG.E.U16 desc[UR20][R2.64], R46 ;  /* 0x0000002e02007986 */ /* 0x0001e2000c101514 */
[C---:B------:R-:W-:Y:S01]  /*5e50*/  IADD3 R22, P4, PT, R9.reuse, R2, RZ ;  /* 0x0000000209167210 */ /* 0x040fe20007f9e0ff */
[----:B--2---:R-:W-:Y:S01]  /*5e60*/  UIMAD UR4, UR7, UR4, URZ ;  /* 0x00000004070472a4 */ /* 0x004fe2000f8e02ff */
[----:B------:R-:W-:-:S02]  /*5e70*/  LEA.HI.X.SX32 R29, R9, R3, 0x1, P6 ;  /* 0x00000003091d7211 */ /* 0x000fc400030f0eff */
[-C--:B------:R-:W-:Y:S01]  /*5e80*/  IADD3 R4, P1, PT, R57, R2.reuse, RZ ;  /* 0x0000000239047210 */ /* 0x080fe20007f3e0ff */
[----:B------:R-:W-:Y:S01]  /*5e90*/  USHF.L.U32 UR6, UR4, 0x2, URZ ;  /* 0x0000000204067899 */ /* 0x000fe200080006ff */
[----:B------:R-:W-:Y:S01]  /*5ea0*/  LEA.HI.X.SX32 R9, R19, R3, 0x1, P5 ;  /* 0x0000000313097211 */ /* 0x000fe200028f0eff */
[----:B------:R-:W-:Y:S01]  /*5eb0*/  UIMAD.WIDE UR4, UR4, 0x4, URZ ;  /* 0x00000004040478a5 */ /* 0x000fe2000f8e02ff */
[CC--:B------:R-:W-:Y:S02]  /*5ec0*/  LEA R13, R51.reuse, -R51.reuse, 0x3 ;  /* 0x80000033330d7211 */ /* 0x0c0fe400078e18ff */
[----:B------:R-:W-:Y:S02]  /*5ed0*/  SHF.L.U32 R17, R51, 0x1, RZ ;  /* 0x0000000133117819 */ /* 0x000fe400000006ff */
[----:B------:R-:W-:Y:S02]  /*5ee0*/  IADD3 R30, P5, PT, R31, R2, RZ ;  /* 0x000000021f1e7210 */ /* 0x000fe40007fbe0ff */
[----:B------:R-:W-:-:S02]  /*5ef0*/  LEA R15, R51, R51, 0x3 ;  /* 0x00000033330f7211 */ /* 0x000fc400078e18ff */
[-C--:B------:R-:W-:Y:S02]  /*5f00*/  IADD3 R12, P3, PT, R23, R2.reuse, RZ ;  /* 0x00000002170c7210 */ /* 0x080fe40007f7e0ff */
[----:B------:R-:W-:Y:S02]  /*5f10*/  LEA R11, R51, R51, 0x2 ;  /* 0x00000033330b7211 */ /* 0x000fe400078e10ff */
[-C--:B------:R-:W-:Y:S02]  /*5f20*/  IADD3 R26, P6, PT, R19, R2.reuse, RZ ;  /* 0x00000002131a7210 */ /* 0x080fe40007fde0ff */
[-C--:B------:R-:W-:Y:S02]  /*5f30*/  LEA.HI.X.SX32 R23, R5, R3.reuse, 0x1, P4 ;  /* 0x0000000305177211 */ /* 0x080fe400020f0eff */
[----:B------:R-:W-:Y:S02]  /*5f40*/  LEA.HI.X.SX32 R5, R31, R3, 0x1, P1 ;  /* 0x000000031f057211 */ /* 0x000fe400008f0eff */
[----:B------:R-:W-:-:S02]  /*5f50*/  IADD3 R18, P1, PT, R17, R2, RZ ;  /* 0x0000000211127210 */ /* 0x000fc40007f3e0ff */
[-C--:B------:R-:W-:Y:S02]  /*5f60*/  LEA.HI.X.SX32 R31, R13, R3.reuse, 0x1, P5 ;  /* 0x000000030d1f7211 */ /* 0x080fe400028f0eff */
[-C--:B------:R-:W-:Y:S02]  /*5f70*/  LEA.HI.X.SX32 R13, R15, R3.reuse, 0x1, P3 ;  /* 0x000000030f0d7211 */ /* 0x080fe400018f0eff */
[-C--:B------:R-:W-:Y:S02]  /*5f80*/  LEA.HI.X.SX32 R27, R11, R3.reuse, 0x1, P6 ;  /* 0x000000030b1b7211 */ /* 0x080fe400030f0eff */
[----:B------:R-:W-:Y:S02]  /*5f90*/  LEA.HI.X.SX32 R15, R21, R3, 0x1, P2 ;  /* 0x00000003150f7211 */ /* 0x000fe400010f0eff */
[-C--:B------:R-:W-:Y:S02]  /*5fa0*/  IADD3 R10, P4, PT, R55, R2.reuse, RZ ;  /* 0x00000002370a7210 */ /* 0x080fe40007f9e0ff */
[----:B------:R-:W-:-:S02]  /*5fb0*/  IADD3 R16, P6, PT, R59, R2, RZ ;  /* 0x000000023b107210 */ /* 0x000fc40007fde0ff */
[CC--:B------:R-:W-:Y:S02]  /*5fc0*/  LEA R20, P5, R51.reuse, R2.reuse, 0x2 ;  /* 0x0000000233147211 */ /* 0x0c0fe400078a10ff */
[CC--:B------:R-:W-:Y:S02]  /*5fd0*/  LEA R24, P3, R51.reuse, R2.reuse, 0x3 ;  /* 0x0000000233187211 */ /* 0x0c0fe400078618ff */
[C---:B------:R-:W-:Y:S02]  /*5fe0*/  LEA R32, P2, R51.reuse, R2, 0x4 ;  /* 0x0000000233207211 */ /* 0x040fe400078420ff */
[-C--:B------:R-:W-:Y:S02]  /*5ff0*/  LEA.HI.X.SX32 R19, R51, R3.reuse, 0x1, P1 ;  /* 0x0000000333137211 */ /* 0x080fe400008f0eff */
[----:B0-----:R-:W-:Y:S02]  /*6000*/  PRMT R2, R46, 0x7632, R2 ;  /* 0x000076322e027816 */ /* 0x001fe40000000002 */
[----:B------:R-:W-:-:S02]  /*6010*/  LEA.HI.X.SX32 R21, R17, R3, 0x1, P5 ;  /* 0x0000000311157211 */ /* 0x000fc400028f0eff */
[----:B------:R-:W-:Y:S01]  /*6020*/  F2FP.BF16.F32.PACK_AB R34, R39, R34 ;  /* 0x000000222722723e */ /* 0x000fe200000010ff */
[----:B------:R0:W-:Y:S01]  /*6030*/  STG.E.U16 desc[UR20][R18.64], R2 ;  /* 0x0000000212007986 */ /* 0x0001e2000c101514 */
[-C--:B------:R-:W-:Y:S02]  /*6040*/  LEA.HI.X.SX32 R11, R35, R3.reuse, 0x1, P4 ;  /* 0x00000003230b7211 */ /* 0x080fe400020f0eff */
[-C--:B------:R-:W-:Y:S01]  /*6050*/  LEA.HI.X.SX32 R25, R25, R3.reuse, 0x1, P3 ;  /* 0x0000000319197211 */ /* 0x080fe200018f0eff */
[----:B------:R1:W-:Y:S01]  /*6060*/  STG.E.U16 desc[UR20][R20.64], R48 ;  /* 0x0000003014007986 */ /* 0x0003e2000c101514 */
[-C--:B------:R-:W-:Y:S02]  /*6070*/  LEA.HI.X.SX32 R33, R33, R3.reuse, 0x1, P2 ;  /* 0x0000000321217211 */ /* 0x080fe400010f0eff */
[----:B------:R-:W-:Y:S02]  /*6080*/  LEA.HI.X.SX32 R17, R37, R3, 0x1, P6 ;  /* 0x0000000325117211 */ /* 0x000fe400030f0eff */
[----:B------:R-:W-:-:S02]  /*6090*/  PRMT R3, R48, 0x7632, R3 ;  /* 0x0000763230037816 */ /* 0x000fc40000000003 */
[----:B------:R-:W-:Y:S01]  /*60a0*/  F2FP.BF16.F32.PACK_AB R36, R41, R36 ;  /* 0x000000242924723e */ /* 0x000fe200000010ff */
[----:B0-----:R-:W0:Y:S01]  /*60b0*/  LDC.64 R18, c[0x0][0x3a0] ;  /* 0x0000e800ff127b82 */ /* 0x001e220000000a00 */
[----:B------:R-:W-:Y:S01]  /*60c0*/  F2FP.BF16.F32.PACK_AB R38, R43, R38 ;  /* 0x000000262b26723e */ /* 0x000fe200000010ff */
[----:B------:R2:W-:Y:S01]  /*60d0*/  STG.E.U16 desc[UR20][R22.64], R3 ;  /* 0x0000000316007986 */ /* 0x0005e2000c101514 */
[----:B------:R-:W-:Y:S02]  /*60e0*/  PRMT R2, R36, 0x7632, R2 ;  /* 0x0000763224027816 */ /* 0x000fe40000000002 */
[----:B-1----:R-:W-:Y:S01]  /*60f0*/  PRMT R21, R34, 0x7632, R21 ;  /* 0x0000763222157816 */ /* 0x002fe20000000015 */
[----:B------:R-:W-:Y:S01]  /*6100*/  STG.E.U16 desc[UR20][R24.64], R34 ;  /* 0x0000002218007986 */ /* 0x000fe2000c101514 */
[----:B------:R-:W-:Y:S02]  /*6110*/  PRMT R20, R38, 0x7632, R20 ;  /* 0x0000763226147816 */ /* 0x000fe40000000014 */
[----:B------:R-:W-:Y:S01]  /*6120*/  F2FP.BF16.F32.PACK_AB R40, R45, R40 ;  /* 0x000000282d28723e */ /* 0x000fe200000010ff */
[----:B------:R-:W-:Y:S01]  /*6130*/  STG.E.U16 desc[UR20][R26.64], R21 ;  /* 0x000000151a007986 */ /* 0x000fe2000c101514 */
[----:B------:R-:W-:-:S02]  /*6140*/  F2FP.BF16.F32.PACK_AB R42, R47, R42 ;  /* 0x0000002a2f2a723e */ /* 0x000fc400000010ff */
[----:B------:R-:W-:Y:S01]  /*6150*/  F2FP.BF16.F32.PACK_AB R44, R49, R44 ;  /* 0x0000002c312c723e */ /* 0x000fe200000010ff */
[----:B------:R-:W-:Y:S01]  /*6160*/  STG.E.U16 desc[UR20][R28.64], R36 ;  /* 0x000000241c007986 */ /* 0x000fe2000c101514 */
[C---:B--2---:R-:W-:Y:S01]  /*6170*/  SHF.L.U32 R3, R0.reuse, 0x2, RZ ;  /* 0x0000000200037819 */ /* 0x044fe200000006ff */
[----:B------:R-:W-:Y:S02]  /*6180*/  IMAD.HI R0, R0, 0x4, RZ ;  /* 0x0000000400007827 */ /* 0x000fe400078e02ff */
[----:B------:R0:W-:Y:S04]  /*6190*/  STG.E.U16 desc[UR20][R30.64], R2 ;  /* 0x000000021e007986 */ /* 0x0001e8000c101514 */
[----:B------:R-:W-:Y:S04]  /*61a0*/  STG.E.U16 desc[UR20][R32.64], R38 ;  /* 0x0000002620007986 */ /* 0x000fe8000c101514 */
[----:B------:R1:W-:Y:S04]  /*61b0*/  STG.E.U16 desc[UR20][R12.64], R20 ;  /* 0x000000140c007986 */ /* 0x0003e8000c101514 */
[----:B------:R2:W-:Y:S01]  /*61c0*/  STG.E.U16 desc[UR20][R8.64], R40 ;  /* 0x0000002808007986 */ /* 0x0005e2000c101514 */
[----:B0-----:R-:W-:-:S04]  /*61d0*/  IADD3 R2, P1, P2, R3, UR6, R18 ;  /* 0x0000000603027c10 */ /* 0x001fc8000fa3e012 */
[----:B------:R-:W-:Y:S02]  /*61e0*/  IADD3.X R3, PT, PT, R0, UR5, R19, P1, P2 ;  /* 0x0000000500037c10 */ /* 0x000fe40008fe4413 */
[----:B-1----:R-:W-:Y:S02]  /*61f0*/  PRMT R13, R40, 0x7632, R13 ;  /* 0x00007632280d7816 */ /* 0x002fe4000000000d */
[----:B--2---:R-:W-:-:S03]  /*6200*/  PRMT R8, R44, 0x7632, R8 ;  /* 0x000076322c087816 */ /* 0x004fc60000000008 */
[----:B------:R-:W-:Y:S04]  /*6210*/  STG.E.U16 desc[UR20][R14.64], R13 ;  /* 0x0000000d0e007986 */ /* 0x000fe8000c101514 */
[----:B------:R0:W-:Y:S02]  /*6220*/  STG.E.U16 desc[UR20][R6.64], R42 ;  /* 0x0000002a06007986 */ /* 0x0001e4000c101514 */
[----:B0-----:R-:W-:-:S05]  /*6230*/  PRMT R7, R42, 0x7632, R7 ;  /* 0x000076322a077816 */ /* 0x001fca0000000007 */
[----:B------:R0:W-:Y:S04]  /*6240*/  STG.E.U16 desc[UR20][R10.64], R7 ;  /* 0x000000070a007986 */ /* 0x0001e8000c101514 */
[----:B------:R0:W-:Y:S04]  /*6250*/  STG.E.U16 desc[UR20][R4.64], R44 ;  /* 0x0000002c04007986 */ /* 0x0001e8000c101514 */
[----:B------:R0:W-:Y:S04]  /*6260*/  STG.E.U16 desc[UR20][R16.64], R8 ;  /* 0x0000000810007986 */ /* 0x0001e8000c101514 */
[----:B------:R0:W-:Y:S01]  /*6270*/  STG.E desc[UR20][R2.64], R71 ;  /* 0x0000004702007986 */ /* 0x0001e2000c101914 */
[----:B---3--:R-:W-:Y:S06]  /*6280*/  BAR.SYNC.DEFER_BLOCKING 0x0 ;  /* 0x0000000000007b1d */ /* 0x008fec0000010000 */
[----:B------:R-:W-:Y:S05]  /*6290*/  @P0 BRA `(.L_x_20) ;  /* 0x0000000000a00947 */ /* 0x000fea0003800000 */
[----:B------:R-:W1:Y:S01]  /*62a0*/  S2UR UR5, SR_CgaCtaId ;  /* 0x00000000000579c3 */ /* 0x000e620000008800 */
[----:B------:R-:W-:Y:S01]  /*62b0*/  NOP ;  /* 0x0000000000007918 */ /* 0x000fe20000000000 */
[----:B------:R-:W-:Y:S01]  /*62c0*/  UMOV UR4, 0x50 ;  /* 0x0000005000047882 */ /* 0x000fe20000000000 */
[----:B------:R-:W-:Y:S01]  /*62d0*/  MOV R0, UR10 ;  /* 0x0000000a00007c02 */ /* 0x000fe20008000f00 */
[----:B0-----:R-:W-:Y:S01]  /*62e0*/  HFMA2 R7, -RZ, RZ, 0, 5.9604644775390625e-08 ;  /* 0x00000001ff077431 */ /* 0x001fe200000001ff */
[----:B------:R-:W-:Y:S02]  /*62f0*/  MOV R3, 0xf ;  /* 0x0000000f00037802 */ /* 0x000fe40000000f00 */
[----:B------:R-:W-:-:S04]  /*6300*/  LOP3.LUT R0, R0, 0xffff, RZ, 0xc0, !PT ;  /* 0x0000ffff00007812 */ /* 0x000fc800078ec0ff */
[----:B------:R-:W-:-:S04]  /*6310*/  SHF.R.U32.HI R0, RZ, 0x5, R0 ;  /* 0x00000005ff007819 */ /* 0x000fc80000011600 */
[----:B------:R-:W-:Y:S02]  /*6320*/  IADD3 R2, PT, PT, R0, 0x10, RZ ;  /* 0x0000001000027810 */ /* 0x000fe40007ffe0ff */
[----:B------:R-:W-:Y:S01]  /*6330*/  SHF.L.U32 R0, R3, R0, RZ ;  /* 0x0000000003007219 */ /* 0x000fe200000006ff */
[----:B-1----:R-:W-:Y:S01]  /*6340*/  ULEA UR6, UR5, UR4, 0x18 ;  /* 0x0000000405067291 */ /* 0x002fe2000f8ec0ff */
[----:B------:R-:W-:-:S04]  /*6350*/  SHF.L.U32 R3, R7, R2, RZ ;  /* 0x0000000207037219 */ /* 0x000fc800000006ff */
[----:B------:R-:W-:-:S04]  /*6360*/  LOP3.LUT R0, R3, R0, RZ, 0xfc, !PT ;  /* 0x0000000003007212 */ /* 0x000fc800078efcff */
[----:B------:R-:W0:Y:S01]  /*6370*/  LDS R5, [UR6] ;  /* 0x00000006ff057984 */ /* 0x000e220008000800 */
[C---:B------:R-:W-:Y:S02]  /*6380*/  LOP3.LUT R2, R0.reuse, 0xffff, RZ, 0xc0, !PT ;  /* 0x0000ffff00027812 */ /* 0x040fe400078ec0ff */
[----:B0-----:R-:W-:-:S04]  /*6390*/  LOP3.LUT R3, R0, 0xffff, R5, 0x80, !PT ;  /* 0x0000ffff00037812 */ /* 0x001fc800078e8005 */
[----:B------:R-:W-:-:S13]  /*63a0*/  ISETP.NE.AND P0, PT, R3, R2, PT ;  /* 0x000000020300720c */ /* 0x000fda0003f05270 */
[----:B------:R-:W-:Y:S05]  /*63b0*/  @P0 BRA `(.L_x_21) ;  /* 0x0000000000500947 */ /* 0x000fea0003800000 */
[----:B------:R-:W-:Y:S02]  /*63c0*/  SHF.R.U32.HI R5, RZ, 0x10, R5 ;  /* 0x00000010ff057819 */ /* 0x000fe40000011605 */
[----:B------:R-:W-:-:S04]  /*63d0*/  SHF.R.U32.HI R2, RZ, 0x10, R0 ;  /* 0x00000010ff027819 */ /* 0x000fc80000011600 */
[----:B------:R-:W-:-:S04]  /*63e0*/  LOP3.LUT R5, R5, R2, RZ, 0xc0, !PT ;  /* 0x0000000205057212 */ /* 0x000fc800078ec0ff */
[----:B------:R-:W-:-:S13]  /*63f0*/  ISETP.NE.AND P0, PT, R5, R2, PT ;  /* 0x000000020500720c */ /* 0x000fda0003f05270 */
[----:B------:R-:W-:Y:S05]  /*6400*/  @P0 BRA `(.L_x_22) ;  /* 0x0000000000300947 */ /* 0x000fea0003800000 */
[----:B------:R-:W-:Y:S01]  /*6410*/  R2UR UR4, R0 ;  /* 0x00000000000472ca */ /* 0x000fe200000e0000 */
[----:B------:R-:W-:Y:S01]  /*6420*/  VOTEU.ANY UR5, UPT, PT ;  /* 0x0000000000057886 */ /* 0x000fe200038e0100 */
[----:B------:R-:W0:Y:S01]  /*6430*/  S2R R0, SR_LANEID ;  /* 0x0000000000007919 */ /* 0x000e220000000000 */
[----:B------:R-:W-:-:S10]  /*6440*/  UFLO.U32 UR5, UR5 ;  /* 0x00000005000572bd */ /* 0x000fd400080e0000 */
[----:B------:R-:W-:-:S06]  /*6450*/  ULOP3.LUT UR4, URZ, UR4, URZ, 0x33, !UPT ;  /* 0x00000004ff047292 */ /* 0x000fcc000f8e33ff */
[----:B------:R-:W-:-:S04]  /*6460*/  MOV R2, UR4 ;  /* 0x0000000400027c02 */ /* 0x000fc80008000f00 */
[----:B------:R-:W1:Y:S02]  /*6470*/  REDUX UR7, R2 ;  /* 0x00000000020773c4 */ /* 0x000e640000000000 */
[----:B------:R2:W-:Y:S01]  /*6480*/  UTCATOMSWS.AND URZ, UR4 ;  /* 0x0000000400ff79e3 */ /* 0x0005e20008000000 */
[----:B0-----:R-:W-:Y:S02]  /*6490*/  ISETP.EQ.U32.AND P0, PT, R0, UR5, PT ;  /* 0x0000000500007c0c */ /* 0x001fe4000bf02070 */
[----:B-1----:R-:W-:-:S11]  /*64a0*/  MOV R0, UR7 ;  /* 0x0000000700007c02 */ /* 0x002fd60008000f00 */
[----:B------:R2:W-:Y:S01]  /*64b0*/  @P0 ATOMS.AND RZ, [UR6], R0 ;  /* 0x00000000ffff098c */ /* 0x0005e2000a800006 */
[----:B------:R-:W-:Y:S05]  /*64c0*/  BRA `(.L_x_20) ;  /* 0x0000000000147947 */ /* 0x000fea0003800000 */
.L_x_22:
[----:B------:R-:W-:-:S07]  /*64d0*/  MOV R2, 0x64f0 ;  /* 0x000064f000027802 */ /* 0x000fce0000000f00 */
[----:B------:R-:W-:Y:S05]  /*64e0*/  CALL.REL.NOINC `($__internal_0_$__cuda_sm10x_tcgen05_guardrail_trap_col_being_dealloced_not_returned_by_alloc) ;  /* 0x0000000000447944 */ /* 0x000fea0003c00000 */
[----:B------:R-:W-:Y:S05]  /*64f0*/  BRA `(.L_x_20) ;  /* 0x0000000000087947 */ /* 0x000fea0003800000 */
.L_x_21:
[----:B------:R-:W-:-:S07]  /*6500*/  MOV R2, 0x6520 ;  /* 0x0000652000027802 */ /* 0x000fce0000000f00 */
[----:B------:R-:W-:Y:S05]  /*6510*/  CALL.REL.NOINC `($__internal_2_$__cuda_sm10x_tcgen05_guardrail_trap_unallocated_columns_being_dealloced) ;  /* 0x0000000000507944 */ /* 0x000fea0003c00000 */
.L_x_20:
[----:B------:R-:W-:Y:S01]  /*6520*/  NOP ;  /* 0x0000000000007918 */ /* 0x000fe20000000000 */
[----:B--2---:R-:W-:Y:S05]  /*6530*/  EXIT ;  /* 0x000000000000794d */ /* 0x004fea0003800000 */
.L_x_8:
[----:B------:R-:W1:Y:S02]  /*6540*/  SYNCS.PHASECHK.TRANS64.TRYWAIT P4, [UR11+0x1800], RZ ;  /* 0x001800ffff0075a7 */ /* 0x000e64000808110b */
[----:B-1----:R-:W-:Y:S05]  /*6550*/  @!P4 BRA `(.L_x_8) ;  /* 0xfffffffc00f8c947 */ /* 0x002fea000383ffff */
[----:B------:R-:W-:Y:S05]  /*6560*/  BRA `(.L_x_7) ;  /* 0xffffffac004c7947 */ /* 0x000fea000383ffff */
.L_x_14:
[----:B------:R-:W2:Y:S02]  /*6570*/  SYNCS.PHASECHK.TRANS64.TRYWAIT P2, [UR11+0x2810], RZ ;  /* 0x002810ffff0075a7 */ /* 0x000ea4000804110b */
[----:B--2---:R-:W-:Y:S05]  /*6580*/  @!P2 BRA `(.L_x_14) ;  /* 0xfffffffc00f8a947 */ /* 0x004fea000383ffff */
[----:B------:R-:W-:Y:S05]  /*6590*/  BRA `(.L_x_23) ;  /* 0xffffffd0008c7947 */ /* 0x000fea000383ffff */
.L_x_15:
[----:B------:R-:W1:Y:S02]  /*65a0*/  SYNCS.PHASECHK.TRANS64.TRYWAIT P2, [UR13], R75 ;  /* 0x0000004bff0075a7 */ /* 0x000e64000804110d */
[----:B-1----:R-:W-:Y:S05]  /*65b0*/  @!P2 BRA `(.L_x_15) ;  /* 0xfffffffc00f8a947 */ /* 0x002fea000383ffff */
[----:B------:R-:W-:Y:S05]  /*65c0*/  BRA `(.L_x_24) ;  /* 0xffffffd800f87947 */ /* 0x000fea000383ffff */
.L_x_19:
[----:B------:R-:W0:Y:S02]  /*65d0*/  SYNCS.PHASECHK.TRANS64.TRYWAIT P4, [UR13], R2 ;  /* 0x00000002ff0075a7 */ /* 0x000e24000808110d */
[----:B0-----:R-:W-:Y:S05]  /*65e0*/  @!P4 BRA `(.L_x_19) ;  /* 0xfffffffc00f8c947 */ /* 0x001fea000383ffff */
[----:B------:R-:W-:Y:S05]  /*65f0*/  BRA `(.L_x_18) ;  /* 0xfffffff0005c7947 */ /* 0x000fea000383ffff */
        .weak           $__internal_0_$__cuda_sm10x_tcgen05_guardrail_trap_col_being_dealloced_not_returned_by_alloc
        .type           $__internal_0_$__cuda_sm10x_tcgen05_guardrail_trap_col_being_dealloced_not_returned_by_alloc,@function
        .size           $__internal_0_$__cuda_sm10x_tcgen05_guardrail_trap_col_being_dealloced_not_returned_by_alloc,($__internal_1_$__cuda_sm10x_tcgen05_guardrail_trap_phase_invalid_during_alloc - $__internal_0_$__cuda_sm10x_tcgen05_guardrail_trap_col_being_dealloced_not_returned_by_alloc)
$__internal_0_$__cuda_sm10x_tcgen05_guardrail_trap_col_being_dealloced_not_returned_by_alloc:
[----:B------:R-:W-:Y:S05]  /*6600*/  BPT.TRAP 0x1 ;  /* 0x000000040000795c */ /* 0x000fea0000300000 */
[----:B------:R-:W-:-:S04]  /*6610*/  MOV R3, 0x0 ;  /* 0x0000000000037802 */ /* 0x000fc80000000f00 */
[----:B------:R-:W-:Y:S05]  /*6620*/  RET.REL.NODEC R2 `(attn_fwd) ;  /* 0xffffff9802747950 */ /* 0x000fea0003c3ffff */
        .weak           $__internal_1_$__cuda_sm10x_tcgen05_guardrail_trap_phase_invalid_during_alloc
        .type           $__internal_1_$__cuda_sm10x_tcgen05_guardrail_trap_phase_invalid_during_alloc,@function
        .size           $__internal_1_$__cuda_sm10x_tcgen05_guardrail_trap_phase_invalid_during_alloc,($__internal_2_$__cuda_sm10x_tcgen05_guardrail_trap_unallocated_columns_being_dealloced - $__internal_1_$__cuda_sm10x_tcgen05_guardrail_trap_phase_invalid_during_alloc)
$__internal_1_$__cuda_sm10x_tcgen05_guardrail_trap_phase_invalid_during_alloc:
[----:B------:R-:W-:Y:S05]  /*6630*/  BPT.TRAP 0x1 ;  /* 0x000000040000795c */ /* 0x000fea0000300000 */
[----:B------:R-:W-:-:S04]  /*6640*/  HFMA2 R3, -RZ, RZ, 0, 0 ;  /* 0x00000000ff037431 */ /* 0x000fc800000001ff */
[----:B------:R-:W-:Y:S05]  /*6650*/  RET.REL.NODEC R2 `(attn_fwd) ;  /* 0xffffff9802687950 */ /* 0x000fea0003c3ffff */
        .weak           $__internal_2_$__cuda_sm10x_tcgen05_guardrail_trap_unallocated_columns_being_dealloced
        .type           $__internal_2_$__cuda_sm10x_tcgen05_guardrail_trap_unallocated_columns_being_dealloced,@function
        .size           $__internal_2_$__cuda_sm10x_tcgen05_guardrail_trap_unallocated_columns_being_dealloced,(.L_x_28 - $__internal_2_$__cuda_sm10x_tcgen05_guardrail_trap_unallocated_columns_being_dealloced)
$__internal_2_$__cuda_sm10x_tcgen05_guardrail_trap_unallocated_columns_being_dealloced:
[----:B------:R-:W-:Y:S05]  /*6660*/  BPT.TRAP 0x1 ;  /* 0x000000040000795c */ /* 0x000fea0000300000 */
[----:B------:R-:W-:-:S04]  /*6670*/  MOV R3, 0x0 ;  /* 0x0000000000037802 */ /* 0x000fc80000000f00 */
[----:B------:R-:W-:Y:S05]  /*6680*/  RET.REL.NODEC R2 `(attn_fwd) ;  /* 0xffffff98025c7950 */ /* 0x000fea0003c3ffff */
.L_x_25:
[----:B------:R-:W-:-:S00]  /*6690*/  BRA `(.L_x_25) ;  /* 0xfffffffc00fc7947 */ /* 0x000fc0000383ffff */
[----:B------:R-:W-:-:S00]  /*66a0*/  NOP ;  /* 0x0000000000007918 */ /* 0x000fc00000000000 */
        /* <DEDUP_REMOVED lines=13> */
.L_x_28:


//--------------------- .nv.global.init           --------------------------
	.section	.nv.global.init,"aw",@progbits
.nv.global.init:
	.type		_$_str,@object
	.size		_$_str,(.L_3 - _$_str)
_$_str:
        /*0000*/ 	.byte	0x5f, 0x5f, 0x43, 0x55, 0x44, 0x41, 0x5f, 0x46, 0x54, 0x5a, 0x00
.L_3:


//--------------------- .nv.shared.attn_fwd       --------------------------
	.section	.nv.shared.attn_fwd,"aw",@nobits
	.sectionflags	@""
	.align	16
	.zero		1024


//--------------------- .nv.shared.reserved.0     --------------------------
	.section	.nv.shared.reserved.0,"aw",@nobits
	.align	8
	.weak		__nv_reservedSMEM_offset_0_alias
	.size		__nv_reservedSMEM_offset_0_alias, 0, 64
	.other		__nv_reservedSMEM_offset_0_alias,@"STO_CUDA_RESERVED_SHARED STV_DEFAULT"
__nv_reservedSMEM_offset_0_alias:
	.zero		0
.nv.shared.reserved.0:
	.zero		64
	.weak		__nv_reservedSMEM_allocation_phase
	.type		__nv_reservedSMEM_allocation_phase,@object
	.size		__nv_reservedSMEM_allocation_phase,(.L_0 - __nv_reservedSMEM_allocation_phase)
__nv_reservedSMEM_allocation_phase:
	.zero		1
.L_0:
	.zero		7
	.weak		__nv_reservedSMEM_devtool_atexit_pc
	.type		__nv_reservedSMEM_devtool_atexit_pc,@object
	.size		__nv_reservedSMEM_devtool_atexit_pc,(__nv_reservedSMEM_allocation_mask - __nv_reservedSMEM_devtool_atexit_pc)
__nv_reservedSMEM_devtool_atexit_pc:
	.zero		8
	.weak		__nv_reservedSMEM_allocation_mask
	.type		__nv_reservedSMEM_allocation_mask,@object
	.size		__nv_reservedSMEM_allocation_mask,(.L_2 - __nv_reservedSMEM_allocation_mask)
__nv_reservedSMEM_allocation_mask:
	.zero		4
.L_2:


//--------------------- .nv.constant0.attn_fwd    --------------------------
	.section	.nv.constant0.attn_fwd,"a",@progbits
	.sectionflags	@""
	.align	4
.nv.constant0.attn_fwd:
	.zero		1032


//--------------------- SYMBOLS --------------------------

	.type		.nv.reservedSmem.offset0,@object
	.size		.nv.reservedSmem.offset0,0x4
	.type		.nv.reservedSmem.cap,@object
	.size		.nv.reservedSmem.cap,0x4
